	.target	sm_80

	.elftype	@"ET_EXEC"


//--------------------- .note.nv.tkinfo           --------------------------
	.section	.note.nv.tkinfo,"",@"SHT_NOTE"
	.sectionflags	@"SHF_NOTE_NV_TKINFO"
	.tkinfo
        /*0018*/ 	.word	0x00000002
        /*0030*/ 	.string	""
        /*0030*/ 	.string	"ptxas"
        /*0030*/ 	.string	"Cuda compilation tools, release 13.0, V13.0.88"
        /*0030*/ 	.string	"Build cuda_13.0.r13.0/compiler.36424714_0"
        /*0030*/ 	.string	"-v  -suppress-debug-info  -lineinfo  -arch sm_80 "



//--------------------- .note.nv.cuinfo           --------------------------
	.section	.note.nv.cuinfo,"",@"SHT_NOTE"
	.sectionflags	@"SHF_NOTE_NV_CUINFO"
        /*0018*/ 	.short	0x0002
        /*001a*/ 	.short	0x0050
        /*001c*/ 	.short	0x0082
	.zero		2


//--------------------- .nv.info                  --------------------------
	.section	.nv.info,"",@"SHT_CUDA_INFO"
	.align	4


	//----- nvinfo : EIATTR_REGCOUNT
	.align		4
        /*0000*/ 	.byte	0x04, 0x2f
        /*0002*/ 	.short	(.L_1 - .L_0)
	.align		4
.L_0:
        /*0004*/ 	.word	index@(matmul_kernel)
        /*0008*/ 	.word	0x000000ff


	//----- nvinfo : EIATTR_FRAME_SIZE
	.align		4
.L_1:
        /*000c*/ 	.byte	0x04, 0x11
        /*000e*/ 	.short	(.L_3 - .L_2)
	.align		4
.L_2:
        /*0010*/ 	.word	index@(matmul_kernel)
        /*0014*/ 	.word	0x000001f8


	//----- nvinfo : EIATTR_MIN_STACK_SIZE
	.align		4
.L_3:
        /*0018*/ 	.byte	0x04, 0x12
        /*001a*/ 	.short	(.L_5 - .L_4)
	.align		4
.L_4:
        /*001c*/ 	.word	index@(matmul_kernel)
        /*0020*/ 	.word	0x000001f8
.L_5:


//--------------------- .nv.info.matmul_kernel    --------------------------
	.section	.nv.info.matmul_kernel,"",@"SHT_CUDA_INFO"
	.sectionflags	@""
	.align	4


	//----- nvinfo : EIATTR_CUDA_API_VERSION
	.align		4
        /*0000*/ 	.byte	0x04, 0x37
        /*0002*/ 	.short	(.L_7 - .L_6)
.L_6:
        /*0004*/ 	.word	0x00000082


	//----- nvinfo : EIATTR_SW2861232_WAR
	.align		4
.L_7:
        /*0008*/ 	.byte	0x01, 0x35
	.zero		2


	//----- nvinfo : EIATTR_PARAM_CBANK
	.align		4
        /*000c*/ 	.byte	0x04, 0x0a
        /*000e*/ 	.short	(.L_9 - .L_8)
	.align		4
.L_8:
        /*0010*/ 	.word	index@(.nv.constant0.matmul_kernel)
        /*0014*/ 	.short	0x0160
        /*0016*/ 	.short	0x0050


	//----- nvinfo : EIATTR_CBANK_PARAM_SIZE
	.align		4
.L_9:
        /*0018*/ 	.byte	0x03, 0x19
        /*001a*/ 	.short	0x0050


	//----- nvinfo : EIATTR_KPARAM_INFO
	.align		4
        /*001c*/ 	.byte	0x04, 0x17
        /*001e*/ 	.short	(.L_11 - .L_10)
.L_10:
        /*0020*/ 	.word	0x00000000
        /*0024*/ 	.short	0x000d
        /*0026*/ 	.short	0x0048
        /*0028*/ 	.byte	0x00, 0xf4, 0x21, 0x00


	//----- nvinfo : EIATTR_KPARAM_INFO
	.align		4
.L_11:
        /*002c*/ 	.byte	0x04, 0x17
        /*002e*/ 	.short	(.L_13 - .L_12)
.L_12:
        /*0030*/ 	.word	0x00000000
        /*0034*/ 	.short	0x000c
        /*0036*/ 	.short	0x0040
        /*0038*/ 	.byte	0x00, 0xf4, 0x21, 0x00


	//----- nvinfo : EIATTR_KPARAM_INFO
	.align		4
.L_13:
        /*003c*/ 	.byte	0x04, 0x17
        /*003e*/ 	.short	(.L_15 - .L_14)
.L_14:
        /*0040*/ 	.word	0x00000000
        /*0044*/ 	.short	0x000b
        /*0046*/ 	.short	0x0038
        /*0048*/ 	.byte	0x00, 0xf0, 0x11, 0x00


	//----- nvinfo : EIATTR_KPARAM_INFO
	.align		4
.L_15:
        /*004c*/ 	.byte	0x04, 0x17
        /*004e*/ 	.short	(.L_17 - .L_16)
.L_16:
        /*0050*/ 	.word	0x00000000
        /*0054*/ 	.short	0x000a
        /*0056*/ 	.short	0x0034
        /*0058*/ 	.byte	0x00, 0xf0, 0x11, 0x00


	//----- nvinfo : EIATTR_KPARAM_INFO
	.align		4
.L_17:
        /*005c*/ 	.byte	0x04, 0x17
        /*005e*/ 	.short	(.L_19 - .L_18)
.L_18:
        /*0060*/ 	.word	0x00000000
        /*0064*/ 	.short	0x0009
        /*0066*/ 	.short	0x0030
        /*0068*/ 	.byte	0x00, 0xf0, 0x11, 0x00


	//----- nvinfo : EIATTR_KPARAM_INFO
	.align		4
.L_19:
        /*006c*/ 	.byte	0x04, 0x17
        /*006e*/ 	.short	(.L_21 - .L_20)
.L_20:
        /*0070*/ 	.word	0x00000000
        /*0074*/ 	.short	0x0008
        /*0076*/ 	.short	0x002c
        /*0078*/ 	.byte	0x00, 0xf0, 0x11, 0x00


	//----- nvinfo : EIATTR_KPARAM_INFO
	.align		4
.L_21:
        /*007c*/ 	.byte	0x04, 0x17
        /*007e*/ 	.short	(.L_23 - .L_22)
.L_22:
        /*0080*/ 	.word	0x00000000
        /*0084*/ 	.short	0x0007
        /*0086*/ 	.short	0x0028
        /*0088*/ 	.byte	0x00, 0xf0, 0x11, 0x00


	//----- nvinfo : EIATTR_KPARAM_INFO
	.align		4
.L_23:
        /*008c*/ 	.byte	0x04, 0x17
        /*008e*/ 	.short	(.L_25 - .L_24)
.L_24:
        /*0090*/ 	.word	0x00000000
        /*0094*/ 	.short	0x0006
        /*0096*/ 	.short	0x0024
        /*0098*/ 	.byte	0x00, 0xf0, 0x11, 0x00


	//----- nvinfo : EIATTR_KPARAM_INFO
	.align		4
.L_25:
        /*009c*/ 	.byte	0x04, 0x17
        /*009e*/ 	.short	(.L_27 - .L_26)
.L_26:
        /*00a0*/ 	.word	0x00000000
        /*00a4*/ 	.short	0x0005
        /*00a6*/ 	.short	0x0020
        /*00a8*/ 	.byte	0x00, 0xf0, 0x11, 0x00


	//----- nvinfo : EIATTR_KPARAM_INFO
	.align		4
.L_27:
        /*00ac*/ 	.byte	0x04, 0x17
        /*00ae*/ 	.short	(.L_29 - .L_28)
.L_28:
        /*00b0*/ 	.word	0x00000000
        /*00b4*/ 	.short	0x0004
        /*00b6*/ 	.short	0x001c
        /*00b8*/ 	.byte	0x00, 0xf0, 0x11, 0x00


	//----- nvinfo : EIATTR_KPARAM_INFO
	.align		4
.L_29:
        /*00bc*/ 	.byte	0x04, 0x17
        /*00be*/ 	.short	(.L_31 - .L_30)
.L_30:
        /*00c0*/ 	.word	0x00000000
        /*00c4*/ 	.short	0x0003
        /*00c6*/ 	.short	0x0018
        /*00c8*/ 	.byte	0x00, 0xf0, 0x11, 0x00


	//----- nvinfo : EIATTR_KPARAM_INFO
	.align		4
.L_31:
        /*00cc*/ 	.byte	0x04, 0x17
        /*00ce*/ 	.short	(.L_33 - .L_32)
.L_32:
        /*00d0*/ 	.word	0x00000000
        /*00d4*/ 	.short	0x0002
        /*00d6*/ 	.short	0x0010
        /*00d8*/ 	.byte	0x00, 0xf4, 0x21, 0x00


	//----- nvinfo : EIATTR_KPARAM_INFO
	.align		4
.L_33:
        /*00dc*/ 	.byte	0x04, 0x17
        /*00de*/ 	.short	(.L_35 - .L_34)
.L_34:
        /*00e0*/ 	.word	0x00000000
        /*00e4*/ 	.short	0x0001
        /*00e6*/ 	.short	0x0008
        /*00e8*/ 	.byte	0x00, 0xf4, 0x21, 0x00


	//----- nvinfo : EIATTR_KPARAM_INFO
	.align		4
.L_35:
        /*00ec*/ 	.byte	0x04, 0x17
        /*00ee*/ 	.short	(.L_37 - .L_36)
.L_36:
        /*00f0*/ 	.word	0x00000000
        /*00f4*/ 	.short	0x0000
        /*00f6*/ 	.short	0x0000
        /*00f8*/ 	.byte	0x00, 0xf4, 0x21, 0x00


	//----- nvinfo : EIATTR_MAXREG_COUNT
	.align		4
.L_37:
        /*00fc*/ 	.byte	0x03, 0x1b
        /*00fe*/ 	.short	0x00ff


	//----- nvinfo : EIATTR_NUM_BARRIERS
	.align		4
        /*0100*/ 	.byte	0x02, 0x4c
        /*0102*/ 	.byte	0x01
	.zero		1


	//----- nvinfo : EIATTR_ANNOTATIONS
	.align		4
        /*0104*/ 	.byte	0x04, 0x55
        /*0106*/ 	.short	(.L_39 - .L_38)


	//   ....[0]....
.L_38:
        /*0108*/ 	.word	0x00000001
        /*010c*/ 	.byte	0x60, 0x05, 0x00, 0x00, 0x01, 0x00, 0x00, 0x00, 0x70, 0x05, 0x00, 0x00, 0x01, 0x00, 0x00, 0x00
        /* <DEDUP_REMOVED lines=154> */
        /*0abc*/ 	.byte	0x50, 0xf1, 0x00, 0x00, 0x01, 0x00, 0x00, 0x00, 0x60, 0xf1, 0x00, 0x00


	//----- nvinfo : EIATTR_MERCURY_ISA_VERSION
	.align		4
.L_39:
        /*0ac8*/ 	.byte	0x03, 0x5f
        /*0aca*/ 	.short	0x0000


	//----- nvinfo : EIATTR_EXIT_INSTR_OFFSETS
	.align		4
        /*0acc*/ 	.byte	0x04, 0x1c
        /*0ace*/ 	.short	(.L_41 - .L_40)


	//   ....[0]....
.L_40:
        /*0ad0*/ 	.word	0x00010060


	//   ....[1]....
        /*0ad4*/ 	.word	0x00010090


	//----- nvinfo : EIATTR_REQNTID
	.align		4
.L_41:
        /*0ad8*/ 	.byte	0x04, 0x10
        /*0ada*/ 	.short	(.L_43 - .L_42)
.L_42:
        /*0adc*/ 	.word	0x00000100
        /*0ae0*/ 	.word	0x00000001
        /*0ae4*/ 	.word	0x00000001
.L_43:


//--------------------- .nv.callgraph             --------------------------
	.section	.nv.callgraph,"",@"SHT_CUDA_CALLGRAPH"
	.align	4
	.sectionentsize	8
	.align		4
        /*0000*/ 	.word	0x00000000
	.align		4
        /*0004*/ 	.word	0xffffffff
	.align		4
        /*0008*/ 	.word	0x00000000
	.align		4
        /*000c*/ 	.word	0xfffffffe
	.align		4
        /*0010*/ 	.word	0x00000000
	.align		4
        /*0014*/ 	.word	0xfffffffd
	.align		4
        /*0018*/ 	.word	0x00000000
	.align		4
        /*001c*/ 	.word	0xfffffffc


//--------------------- .nv.rel.action            --------------------------
	.section	.nv.rel.action,"",@"SHT_CUDA_RELOCINFO"
	.align	8
	.sectionentsize	8
        /*0000*/ 	.byte	0x73, 0x00, 0x00, 0x00, 0x00, 0x00, 0x00, 0x00, 0x00, 0x00, 0x00, 0x11, 0x25, 0x00, 0x05, 0x36


//--------------------- .nv.constant0.matmul_kernel --------------------------
	.section	.nv.constant0.matmul_kernel,"a",@progbits
	.sectionflags	@""
	.align	4
.nv.constant0.matmul_kernel:
	.zero		432


//--------------------- .text.matmul_kernel       --------------------------
	.section	.text.matmul_kernel,"ax",@progbits
	.sectioninfo	@"SHI_REGISTERS=255"
	.align	128
        .global         matmul_kernel
        .type           matmul_kernel,@function
        .size           matmul_kernel,(.L_x_5 - matmul_kernel)
        .other          matmul_kernel,@"STO_CUDA_ENTRY STV_DEFAULT"
matmul_kernel:
.text.matmul_kernel:
[----:B------:R-:W-:-:S03]  /*0000*/  IMAD.MOV.U32 R1, RZ, RZ, c[0x0][0x28] ;  /* 0x00000a00ff017624 */ /* 0x000fc600078e00ff */
[----:B------:R-:W-:Y:S01]  /*0010*/  IMAD.MOV.U32 R0, RZ, RZ, c[0x0][0x17c] ;  /* 0x00005f00ff007624 */ /* 0x000fe200078e00ff */
[----:B------:R-:W0:Y:S01]  /*0020*/  S2R R5, SR_CTAID.X ;  /* 0x0000000000057919 */ /* 0x000e220000002500 */
[----:B------:R-:W-:Y:S01]  /*0030*/  IADD3 R1, R1, -0x1f8, RZ ;  /* 0xfffffe0801017810 */ /* 0x000fe20007ffe0ff */
[----:B------:R-:W-:Y:S01]  /*0040*/  IMAD.MOV.U32 R45, RZ, RZ, c[0x0][0x180] ;  /* 0x00006000ff2d7624 */ /* 0x000fe200078e00ff */
[----:B------:R-:W-:Y:S01]  /*0050*/  ULDC UR4, c[0x0][0x180] ;  /* 0x0000600000047ab9 */ /* 0x000fe20000000800 */
[----:B------:R-:W-:Y:S01]  /*0060*/  IADD3 R0, R0, 0x1ff, RZ ;  /* 0x000001ff00007810 */ /* 0x000fe20007ffe0ff */
[----:B------:R-:W1:Y:S01]  /*0070*/  S2R R40, SR_TID.X ;  /* 0x0000000000287919 */ /* 0x000e620000002100 */
[----:B------:R-:W-:Y:S01]  /*0080*/  ULDC.64 UR6, c[0x0][0x118] ;  /* 0x0000460000067ab9 */ /* 0x000fe20000000a00 */
[----:B------:R-:W-:Y:S02]  /*0090*/  IADD3 R45, R45, 0x3f, RZ ;  /* 0x0000003f2d2d7810 */ /* 0x000fe40007ffe0ff */
[----:B------:R-:W-:-:S04]  /*00a0*/  SHF.R.S32.HI R3, RZ, 0x1f, R0 ;  /* 0x0000001fff037819 */ /* 0x000fc80000011400 */
[----:B------:R-:W-:-:S04]  /*00b0*/  LEA.HI R3, R3, R0, RZ, 0x9 ;  /* 0x0000000003037211 */ /* 0x000fc800078f48ff */
[----:B------:R-:W-:-:S05]  /*00c0*/  SHF.R.S32.HI R3, RZ, 0x9, R3 ;  /* 0x00000009ff037819 */ /* 0x000fca0000011403 */
[----:B------:R-:W-:Y:S01]  /*00d0*/  IMAD.SHL.U32 R4, R3, 0x8, RZ ;  /* 0x0000000803047824 */ /* 0x000fe200078e00ff */
[----:B0-----:R-:W-:-:S04]  /*00e0*/  IABS R8, R5 ;  /* 0x0000000500087213 */ /* 0x001fc80000000000 */
[-C--:B------:R-:W-:Y:S02]  /*00f0*/  IABS R7, R4.reuse ;  /* 0x0000000400077213 */ /* 0x080fe40000000000 */
[----:B------:R-:W-:Y:S02]  /*0100*/  IABS R10, R4 ;  /* 0x00000004000a7213 */ /* 0x000fe40000000000 */
[----:B------:R-:W0:Y:S01]  /*0110*/  I2F.RP R0, R7 ;  /* 0x0000000700007306 */ /* 0x000e220000209400 */
[----:B-1----:R-:W-:-:S07]  /*0120*/  LEA.HI R48, R40, 0x30, RZ, 0x1c ;  /* 0x0000003028307811 */ /* 0x002fce00078fe0ff */
[----:B0-----:R-:W0:Y:S02]  /*0130*/  MUFU.RCP R0, R0 ;  /* 0x0000000000007308 */ /* 0x001e240000001000 */
[----:B0-----:R-:W-:Y:S01]  /*0140*/  IADD3 R2, R0, 0xffffffe, RZ ;  /* 0x0ffffffe00027810 */ /* 0x001fe20007ffe0ff */
[----:B------:R-:W-:-:S05]  /*0150*/  IMAD.MOV R0, RZ, RZ, -R10 ;  /* 0x000000ffff007224 */ /* 0x000fca00078e0a0a */
[----:B------:R0:W1:Y:S02]  /*0160*/  F2I.FTZ.U32.TRUNC.NTZ R3, R2 ;  /* 0x0000000200037305 */ /* 0x000064000021f000 */
[----:B0-----:R-:W-:Y:S02]  /*0170*/  IMAD.MOV.U32 R2, RZ, RZ, RZ ;  /* 0x000000ffff027224 */ /* 0x001fe400078e00ff */
[----:B-1----:R-:W-:-:S04]  /*0180*/  IMAD.MOV R6, RZ, RZ, -R3 ;  /* 0x000000ffff067224 */ /* 0x002fc800078e0a03 */
[----:B------:R-:W-:Y:S02]  /*0190*/  IMAD R9, R6, R7, RZ ;  /* 0x0000000706097224 */ /* 0x000fe400078e02ff */
[----:B------:R-:W-:Y:S02]  /*01a0*/  IMAD.MOV.U32 R6, RZ, RZ, R8 ;  /* 0x000000ffff067224 */ /* 0x000fe400078e0008 */
[----:B------:R-:W-:-:S06]  /*01b0*/  IMAD.HI.U32 R3, R3, R9, R2 ;  /* 0x0000000903037227 */ /* 0x000fcc00078e0002 */
[----:B------:R-:W-:-:S04]  /*01c0*/  IMAD.HI.U32 R3, R3, R6, RZ ;  /* 0x0000000603037227 */ /* 0x000fc800078e00ff */
[----:B------:R-:W-:-:S05]  /*01d0*/  IMAD R0, R3, R0, R6 ;  /* 0x0000000003007224 */ /* 0x000fca00078e0206 */
[----:B------:R-:W-:-:S13]  /*01e0*/  ISETP.GT.U32.AND P1, PT, R7, R0, PT ;  /* 0x000000000700720c */ /* 0x000fda0003f24070 */
[----:B------:R-:W-:Y:S01]  /*01f0*/  @!P1 IMAD.IADD R0, R0, 0x1, -R7 ;  /* 0x0000000100009824 */ /* 0x000fe200078e0a07 */
[----:B------:R-:W-:Y:S02]  /*0200*/  @!P1 IADD3 R3, R3, 0x1, RZ ;  /* 0x0000000103039810 */ /* 0x000fe40007ffe0ff */
[----:B------:R-:W-:Y:S02]  /*0210*/  ISETP.NE.AND P1, PT, R4, RZ, PT ;  /* 0x000000ff0400720c */ /* 0x000fe40003f25270 */
[----:B------:R-:W-:Y:S02]  /*0220*/  ISETP.GE.U32.AND P0, PT, R0, R7, PT ;  /* 0x000000070000720c */ /* 0x000fe40003f06070 */
[----:B------:R-:W-:-:S04]  /*0230*/  LOP3.LUT R0, R5, R4, RZ, 0x3c, !PT ;  /* 0x0000000405007212 */ /* 0x000fc800078e3cff */
[----:B------:R-:W-:Y:S01]  /*0240*/  ISETP.GE.AND P2, PT, R0, RZ, PT ;  /* 0x000000ff0000720c */ /* 0x000fe20003f46270 */
[----:B------:R-:W-:-:S05]  /*0250*/  IMAD.MOV.U32 R0, RZ, RZ, c[0x0][0x178] ;  /* 0x00005e00ff007624 */ /* 0x000fca00078e00ff */
[----:B------:R-:W-:Y:S02]  /*0260*/  IADD3 R0, R0, 0xf, RZ ;  /* 0x0000000f00007810 */ /* 0x000fe40007ffe0ff */
[----:B------:R-:W-:-:S05]  /*0270*/  @P0 IADD3 R3, R3, 0x1, RZ ;  /* 0x0000000103030810 */ /* 0x000fca0007ffe0ff */
[----:B------:R-:W-:Y:S01]  /*0280*/  IMAD.MOV.U32 R2, RZ, RZ, R3 ;  /* 0x000000ffff027224 */ /* 0x000fe200078e0003 */
[----:B------:R-:W-:-:S03]  /*0290*/  SHF.R.S32.HI R3, RZ, 0x1f, R0 ;  /* 0x0000001fff037819 */ /* 0x000fc60000011400 */
[----:B------:R-:W-:Y:S01]  /*02a0*/  @!P2 IMAD.MOV R2, RZ, RZ, -R2 ;  /* 0x000000ffff02a224 */ /* 0x000fe200078e0a02 */
[----:B------:R-:W-:Y:S02]  /*02b0*/  @!P1 LOP3.LUT R2, RZ, R4, RZ, 0x33, !PT ;  /* 0x00000004ff029212 */ /* 0x000fe400078e33ff */
[----:B------:R-:W-:Y:S02]  /*02c0*/  LEA.HI R3, R3, R0, RZ, 0x4 ;  /* 0x0000000003037211 */ /* 0x000fe400078f20ff */
[----:B------:R-:W-:Y:S01]  /*02d0*/  SHF.L.U32 R6, R2, 0x3, RZ ;  /* 0x0000000302067819 */ /* 0x000fe200000006ff */
[----:B------:R-:W-:-:S03]  /*02e0*/  IMAD.MOV R2, RZ, RZ, -R2 ;  /* 0x000000ffff027224 */ /* 0x000fc600078e0a02 */
[----:B------:R-:W-:Y:S01]  /*02f0*/  LEA.HI.SX32 R3, R3, -R6, 0x1c ;  /* 0x8000000603037211 */ /* 0x000fe200078fe2ff */
[----:B------:R-:W-:-:S03]  /*0300*/  IMAD R4, R4, R2, R5 ;  /* 0x0000000204047224 */ /* 0x000fc600078e0205 */
[----:B------:R-:W-:Y:S02]  /*0310*/  IMNMX R11, R3, 0x8, PT ;  /* 0x00000008030b7817 */ /* 0x000fe40003800200 */
[----:B------:R-:W-:Y:S02]  /*0320*/  IABS R9, R4 ;  /* 0x0000000400097213 */ /* 0x000fe40000000000 */
[----:B------:R-:W-:-:S04]  /*0330*/  IABS R7, R11 ;  /* 0x0000000b00077213 */ /* 0x000fc80000000000 */
[----:B------:R-:W0:Y:S08]  /*0340*/  I2F.RP R0, R7 ;  /* 0x0000000700007306 */ /* 0x000e300000209400 */
[----:B0-----:R-:W0:Y:S02]  /*0350*/  MUFU.RCP R0, R0 ;  /* 0x0000000000007308 */ /* 0x001e240000001000 */
[----:B0-----:R-:W-:-:S06]  /*0360*/  IADD3 R3, R0, 0xffffffe, RZ ;  /* 0x0ffffffe00037810 */ /* 0x001fcc0007ffe0ff */
[----:B------:R-:W0:Y:S02]  /*0370*/  F2I.FTZ.U32.TRUNC.NTZ R3, R3 ;  /* 0x0000000300037305 */ /* 0x000e24000021f000 */
[----:B0-----:R-:W-:-:S04]  /*0380*/  IMAD.MOV R8, RZ, RZ, -R3 ;  /* 0x000000ffff087224 */ /* 0x001fc800078e0a03 */
[----:B------:R-:W-:Y:S01]  /*0390*/  IMAD.MOV.U32 R2, RZ, RZ, R8 ;  /* 0x000000ffff027224 */ /* 0x000fe200078e0008 */
[----:B------:R-:W-:-:S03]  /*03a0*/  IABS R8, R11 ;  /* 0x0000000b00087213 */ /* 0x000fc60000000000 */
[----:B------:R-:W-:Y:S02]  /*03b0*/  IMAD R5, R2, R7, RZ ;  /* 0x0000000702057224 */ /* 0x000fe400078e02ff */
[----:B------:R-:W-:Y:S02]  /*03c0*/  IMAD.MOV.U32 R2, RZ, RZ, RZ ;  /* 0x000000ffff027224 */ /* 0x000fe400078e00ff */
[----:B------:R-:W-:Y:S02]  /*03d0*/  IMAD.MOV R0, RZ, RZ, -R8 ;  /* 0x000000ffff007224 */ /* 0x000fe400078e0a08 */
[----:B------:R-:W-:Y:S01]  /*03e0*/  IMAD.HI.U32 R2, R3, R5, R2 ;  /* 0x0000000503027227 */ /* 0x000fe200078e0002 */
[----:B------:R-:W-:-:S05]  /*03f0*/  LOP3.LUT R3, R40, 0xf, RZ, 0xc0, !PT ;  /* 0x0000000f28037812 */ /* 0x000fca00078ec0ff */
        /* <DEDUP_REMOVED lines=8> */
[----:B------:R-:W-:-:S07]  /*0480*/  ISETP.GE.AND P2, PT, R0, RZ, PT ;  /* 0x000000ff0000720c */ /* 0x000fce0003f46270 */
[----:B------:R-:W-:Y:S02]  /*0490*/  @P0 IADD3 R2, R2, 0x1, RZ ;  /* 0x0000000102020810 */ /* 0x000fe40007ffe0ff */
[----:B------:R-:W-:-:S04]  /*04a0*/  ISETP.GT.AND P0, PT, R45, 0x3f, PT ;  /* 0x0000003f2d00780c */ /* 0x000fc80003f04270 */
[----:B------:R-:W-:Y:S01]  /*04b0*/  @!P2 IMAD.MOV R2, RZ, RZ, -R2 ;  /* 0x000000ffff02a224 */ /* 0x000fe200078e0a02 */
[----:B------:R-:W-:-:S04]  /*04c0*/  @!P1 LOP3.LUT R2, RZ, R11, RZ, 0x33, !PT ;  /* 0x0000000bff029212 */ /* 0x000fc800078e33ff */
[----:B------:R-:W-:Y:S01]  /*04d0*/  SHF.L.U32 R16, R2, 0x9, RZ ;  /* 0x0000000902107819 */ /* 0x000fe200000006ff */
[----:B------:R-:W-:-:S04]  /*04e0*/  IMAD.MOV R0, RZ, RZ, -R2 ;  /* 0x000000ffff007224 */ /* 0x000fc800078e0a02 */
[----:B------:R-:W-:Y:S01]  /*04f0*/  IMAD R0, R11, R0, R4 ;  /* 0x000000000b007224 */ /* 0x000fe200078e0204 */
[----:B------:R-:W-:-:S03]  /*0500*/  SHF.R.U32.HI R4, RZ, 0x4, R40 ;  /* 0x00000004ff047819 */ /* 0x000fc60000011628 */
[----:B------:R-:W-:Y:S01]  /*0510*/  IMAD.IADD R0, R6, 0x1, R0 ;  /* 0x0000000106007824 */ /* 0x000fe200078e0200 */
[----:B------:R-:W-:-:S03]  /*0520*/  SGXT.U32 R42, R4, 0x4 ;  /* 0x00000004042a781a */ /* 0x000fc60000000000 */
[----:B------:R-:W-:Y:S01]  /*0530*/  IMAD R50, R0, 0x10, R3 ;  /* 0x0000001000327824 */ /* 0x000fe200078e0203 */
[C---:B------:R-:W-:Y:S02]  /*0540*/  LOP3.LUT R44, R42.reuse, 0x10, RZ, 0xfc, !PT ;  /* 0x000000102a2c7812 */ /* 0x040fe400078efcff */
[----:B------:R-:W-:Y:S02]  /*0550*/  LOP3.LUT R46, R42, 0x20, RZ, 0xfc, !PT ;  /* 0x000000202a2e7812 */ /* 0x000fe400078efcff */
[----:B------:R0:W-:Y:S04]  /*0560*/  STL [R1+0x10c], R50 ;  /* 0x00010c3201007387 */ /* 0x0001e80000100800 */
[----:B------:R0:W-:Y:S01]  /*0570*/  STL [R1+0xe8], R16 ;  /* 0x0000e81001007387 */ /* 0x0001e20000100800 */
[----:B------:R-:W-:Y:S05]  /*0580*/  @P0 BRA `(.L_x_0) ;  /* 0x000000e000000947 */ /* 0x000fea0003800000 */
[C---:B------:R-:W-:Y:S01]  /*0590*/  IMAD.SHL.U32 R0, R40.reuse, 0x20, RZ ;  /* 0x0000002028007824 */ /* 0x040fe200078e00ff */
[----:B------:R-:W-:Y:S01]  /*05a0*/  CS2R R68, SRZ ;  /* 0x0000000000447805 */ /* 0x000fe2000001ff00 */
[----:B------:R-:W-:Y:S01]  /*05b0*/  IMAD.SHL.U32 R2, R40, 0x10, RZ ;  /* 0x0000001028027824 */ /* 0x000fe200078e00ff */
[----:B------:R-:W-:Y:S01]  /*05c0*/  CS2R R70, SRZ ;  /* 0x0000000000467805 */ /* 0x000fe2000001ff00 */
[----:B------:R-:W-:Y:S01]  /*05d0*/  CS2R R8, SRZ ;  /* 0x0000000000087805 */ /* 0x000fe2000001ff00 */
[----:B------:R-:W-:Y:S01]  /*05e0*/  LOP3.LUT R0, R0, 0x60, RZ, 0xc0, !PT ;  /* 0x0000006000007812 */ /* 0x000fe200078ec0ff */
[----:B------:R-:W-:Y:S01]  /*05f0*/  CS2R R10, SRZ ;  /* 0x00000000000a7805 */ /* 0x000fe2000001ff00 */
[----:B------:R1:W-:Y:S01]  /*0600*/  STL [R1+0x110], R2 ;  /* 0x0001100201007387 */ /* 0x0003e20000100800 */
[----:B------:R-:W-:Y:S01]  /*0610*/  CS2R R12, SRZ ;  /* 0x00000000000c7805 */ /* 0x000fe2000001ff00 */
[----:B------:R-:W-:Y:S01]  /*0620*/  CS2R R14, SRZ ;  /* 0x00000000000e7805 */ /* 0x000fe2000001ff00 */
[----:B------:R-:W-:Y:S01]  /*0630*/  CS2R R4, SRZ ;  /* 0x0000000000047805 */ /* 0x000fe2000001ff00 */
[----:B------:R1:W-:Y:S01]  /*0640*/  STL [R1+0x114], R0 ;  /* 0x0001140001007387 */ /* 0x0003e20000100800 */
[----:B------:R-:W-:Y:S01]  /*0650*/  CS2R R6, SRZ ;  /* 0x0000000000067805 */ /* 0x000fe2000001ff00 */
[----:B------:R-:W-:Y:S05]  /*0660*/  BRA `(.L_x_1) ;  /* 0x0000eac000007947 */ /* 0x000fea0003800000 */
.L_x_0:
[----:B------:R-:W-:Y:S01]  /*0670*/  IABS R0, c[0x0][0x17c] ;  /* 0x00005f0000007a13 */ /* 0x000fe20000000000 */
[C---:B------:R-:W-:Y:S01]  /*0680*/  IMAD.SHL.U32 R47, R40.reuse, 0x2, RZ ;  /* 0x00000002282f7824 */ /* 0x040fe200078e00ff */
[----:B------:R-:W-:Y:S01]  /*0690*/  IABS R13, c[0x0][0x178] ;  /* 0x00005e00000d7a13 */ /* 0x000fe20000000000 */
[----:B------:R-:W-:Y:S01]  /*06a0*/  IMAD.SHL.U32 R52, R40, 0x10, RZ ;  /* 0x0000001028347824 */ /* 0x000fe200078e00ff */
[----:B------:R-:W1:Y:S01]  /*06b0*/  I2F.RP R3, R0 ;  /* 0x0000000000037306 */ /* 0x000e620000209400 */
[----:B------:R-:W-:-:S02]  /*06c0*/  SHF.R.U32.HI R2, RZ, 0x6, R40 ;  /* 0x00000006ff027819 */ /* 0x000fc40000011628 */
[----:B------:R-:W-:Y:S01]  /*06d0*/  IABS R92, R50 ;  /* 0x00000032005c7213 */ /* 0x000fe20000000000 */
[----:B------:R-:W-:Y:S01]  /*06e0*/  STL [R1+0x110], R52 ;  /* 0x0001103401007387 */ /* 0x000fe20000100800 */
[----:B------:R-:W-:Y:S02]  /*06f0*/  SGXT.U32 R2, R2, 0x2 ;  /* 0x000000020202781a */ /* 0x000fe40000000000 */
[----:B------:R-:W-:Y:S01]  /*0700*/  LOP3.LUT R244, RZ, c[0x0][0x17c], RZ, 0x33, !PT ;  /* 0x00005f00fff47a12 */ /* 0x000fe200078e33ff */
[----:B------:R-:W2:Y:S01]  /*0710*/  I2F.RP R8, R13 ;  /* 0x0000000d00087306 */ /* 0x000ea20000209400 */
[----:B------:R-:W-:-:S04]  /*0720*/  LOP3.LUT R2, R16, R2, RZ, 0xfc, !PT ;  /* 0x0000000210027212 */ /* 0x000fc800078efcff */
[----:B------:R-:W-:Y:S02]  /*0730*/  IABS R245, R2 ;  /* 0x0000000200f57213 */ /* 0x000fe40000000000 */
[C---:B------:R-:W-:Y:S01]  /*0740*/  LOP3.LUT R12, R2.reuse, 0x1f4, RZ, 0xfc, !PT ;  /* 0x000001f4020c7812 */ /* 0x040fe200078efcff */
[----:B-1----:R-:W1:Y:S01]  /*0750*/  MUFU.RCP R3, R3 ;  /* 0x0000000300037308 */ /* 0x002e620000001000 */
[C---:B------:R-:W-:Y:S02]  /*0760*/  ISETP.GE.AND P3, PT, R2.reuse, RZ, PT ;  /* 0x000000ff0200720c */ /* 0x040fe40003f66270 */
[----:B------:R-:W-:Y:S02]  /*0770*/  IABS R11, R12 ;  /* 0x0000000c000b7213 */ /* 0x000fe40000000000 */
[C---:B------:R-:W-:Y:S02]  /*0780*/  LOP3.LUT R14, R2.reuse, 0x1d0, RZ, 0xfc, !PT ;  /* 0x000001d0020e7812 */ /* 0x040fe400078efcff */
[----:B0-----:R-:W-:Y:S01]  /*0790*/  LOP3.LUT R16, R2, 0x1cc, RZ, 0xfc, !PT ;  /* 0x000001cc02107812 */ /* 0x001fe200078efcff */
[----:B--2---:R-:W0:Y:S01]  /*07a0*/  MUFU.RCP R8, R8 ;  /* 0x0000000800087308 */ /* 0x004e220000001000 */
[----:B------:R-:W-:-:S02]  /*07b0*/  IABS R23, R14 ;  /* 0x0000000e00177213 */ /* 0x000fc40000000000 */
[----:B------:R-:W-:Y:S02]  /*07c0*/  IABS R21, R16 ;  /* 0x0000001000157213 */ /* 0x000fe40000000000 */
[C---:B------:R-:W-:Y:S02]  /*07d0*/  LOP3.LUT R19, R2.reuse, 0x1c4, RZ, 0xfc, !PT ;  /* 0x000001c402137812 */ /* 0x040fe400078efcff */
[----:B------:R-:W-:Y:S02]  /*07e0*/  LOP3.LUT R18, R2, 0x1c8, RZ, 0xfc, !PT ;  /* 0x000001c802127812 */ /* 0x000fe400078efcff */
[----:B-1----:R-:W-:Y:S02]  /*07f0*/  IADD3 R4, R3, 0xffffffe, RZ ;  /* 0x0ffffffe03047810 */ /* 0x002fe40007ffe0ff */
[----:B------:R-:W-:Y:S02]  /*0800*/  IABS R71, R19 ;  /* 0x0000001300477213 */ /* 0x000fe40000000000 */
[----:B------:R1:W2:Y:S01]  /*0810*/  F2I.FTZ.U32.TRUNC.NTZ R5, R4 ;  /* 0x0000000400057305 */ /* 0x0002a2000021f000 */
[----:B------:R-:W-:-:S02]  /*0820*/  IABS R69, R18 ;  /* 0x0000001200457213 */ /* 0x000fc40000000000 */
[----:B0-----:R-:W-:Y:S02]  /*0830*/  IADD3 R6, R8, 0xffffffe, RZ ;  /* 0x0ffffffe08067810 */ /* 0x001fe40007ffe0ff */
[C---:B------:R-:W-:Y:S02]  /*0840*/  LOP3.LUT R20, R2.reuse, 0x60, RZ, 0xfc, !PT ;  /* 0x0000006002147812 */ /* 0x040fe400078efcff */
[C---:B------:R-:W-:Y:S01]  /*0850*/  LOP3.LUT R22, R2.reuse, 0x2c, RZ, 0xfc, !PT ;  /* 0x0000002c02167812 */ /* 0x040fe200078efcff */
[----:B------:R0:W3:Y:S01]  /*0860*/  F2I.FTZ.U32.TRUNC.NTZ R7, R6 ;  /* 0x0000000600077305 */ /* 0x0000e2000021f000 */
[----:B-1----:R-:W-:Y:S01]  /*0870*/  IMAD.MOV.U32 R4, RZ, RZ, RZ ;  /* 0x000000ffff047224 */ /* 0x002fe200078e00ff */
[C---:B------:R-:W-:Y:S02]  /*0880*/  LOP3.LUT R24, R2.reuse, 0x28, RZ, 0xfc, !PT ;  /* 0x0000002802187812 */ /* 0x040fe400078efcff */
[----:B------:R-:W-:Y:S02]  /*0890*/  IABS R49, R22 ;  /* 0x0000001600317213 */ /* 0x000fe40000000000 */
[----:B------:R-:W-:Y:S01]  /*08a0*/  IABS R149, R24 ;  /* 0x0000001800957213 */ /* 0x000fe20000000000 */
[----:B--2---:R-:W-:Y:S01]  /*08b0*/  IMAD.MOV R9, RZ, RZ, -R5 ;  /* 0x000000ffff097224 */ /* 0x004fe200078e0a05 */
[C---:B------:R-:W-:Y:S01]  /*08c0*/  LOP3.LUT R26, R2.reuse, 0x24, RZ, 0xfc, !PT ;  /* 0x00000024021a7812 */ /* 0x040fe200078efcff */
[----:B0-----:R-:W-:Y:S01]  /*08d0*/  IMAD.MOV.U32 R6, RZ, RZ, RZ ;  /* 0x000000ffff067224 */ /* 0x001fe200078e00ff */
[----:B------:R-:W-:Y:S01]  /*08e0*/  LOP3.LUT R28, R2, 0x20, RZ, 0xfc, !PT ;  /* 0x00000020021c7812 */ /* 0x000fe200078efcff */
[----:B------:R-:W-:Y:S01]  /*08f0*/  IMAD R3, R9, R0, RZ ;  /* 0x0000000009037224 */ /* 0x000fe200078e02ff */
[----:B------:R-:W-:-:S02]  /*0900*/  IABS R43, R26 ;  /* 0x0000001a002b7213 */ /* 0x000fc40000000000 */
[----:B------:R-:W-:Y:S01]  /*0910*/  IABS R41, R28 ;  /* 0x0000001c00297213 */ /* 0x000fe20000000000 */
[----:B---3--:R-:W-:Y:S01]  /*0920*/  IMAD.MOV R8, RZ, RZ, -R7 ;  /* 0x000000ffff087224 */ /* 0x008fe200078e0a07 */
[----:B------:R-:W-:Y:S01]  /*0930*/  LOP3.LUT R30, R2, 0x1c, RZ, 0xfc, !PT ;  /* 0x0000001c021e7812 */ /* 0x000fe200078efcff */
[----:B------:R-:W-:Y:S01]  /*0940*/  IMAD.HI.U32 R4, R5, R3, R4 ;  /* 0x0000000305047227 */ /* 0x000fe200078e0004 */
[----:B------:R-:W-:Y:S02]  /*0950*/  LOP3.LUT R5, R40, 0x7, RZ, 0xc0, !PT ;  /* 0x0000000728057812 */ /* 0x000fe400078ec0ff */
[----:B------:R-:W-:Y:S01]  /*0960*/  IABS R31, R30 ;  /* 0x0000001e001f7213 */ /* 0x000fe20000000000 */
[----:B------:R-:W-:Y:S01]  /*0970*/  IMAD R9, R8, R13, RZ ;  /* 0x0000000d08097224 */ /* 0x000fe200078e02ff */
[----:B------:R-:W-:Y:S01]  /*0980*/  LOP3.LUT R34, R2, 0x10, RZ, 0xfc, !PT ;  /* 0x0000001002227812 */ /* 0x000fe200078efcff */
[----:B------:R-:W-:Y:S01]  /*0990*/  IMAD.HI.U32 R3, R4, R245, RZ ;  /* 0x000000f504037227 */ /* 0x000fe200078e00ff */
[----:B------:R-:W-:-:S02]  /*09a0*/  LOP3.LUT R32, R2, 0x18, RZ, 0xfc, !PT ;  /* 0x0000001802207812 */ /* 0x000fc400078efcff */
[C---:B------:R-:W-:Y:S01]  /*09b0*/  LOP3.LUT R36, R2.reuse, 0xc, RZ, 0xfc, !PT ;  /* 0x0000000c02247812 */ /* 0x040fe200078efcff */
[----:B------:R-:W-:Y:S01]  /*09c0*/  IMAD.HI.U32 R6, R7, R9, R6 ;  /* 0x0000000907067227 */ /* 0x000fe200078e0006 */
[----:B------:R-:W-:Y:S02]  /*09d0*/  IABS R151, R32 ;  /* 0x0000002000977213 */ /* 0x000fe40000000000 */
[----:B------:R-:W-:Y:S01]  /*09e0*/  LOP3.LUT R38, R2, 0x8, RZ, 0xfc, !PT ;  /* 0x0000000802267812 */ /* 0x000fe200078efcff */
[----:B------:R-:W-:Y:S02]  /*09f0*/  IMAD.SHL.U32 R7, R40, 0x20, RZ ;  /* 0x0000002028077824 */ /* 0x000fe400078e00ff */
[----:B------:R-:W-:Y:S01]  /*0a00*/  IMAD.SHL.U32 R10, R5, 0x10, RZ ;  /* 0x00000010050a7824 */ /* 0x000fe200078e00ff */
[----:B------:R-:W-:Y:S01]  /*0a10*/  IABS R153, R38 ;  /* 0x0000002600997213 */ /* 0x000fe20000000000 */
[----:B------:R-:W-:Y:S01]  /*0a20*/  IMAD.MOV R3, RZ, RZ, -R3 ;  /* 0x000000ffff037224 */ /* 0x000fe200078e0a03 */
[----:B------:R-:W-:-:S02]  /*0a30*/  LOP3.LUT R8, R7, 0x1c00, RZ, 0xc0, !PT ;  /* 0x00001c0007087812 */ /* 0x000fc400078ec0ff */
[----:B------:R-:W-:Y:S01]  /*0a40*/  LOP3.LUT R9, R10, 0x30, R47, 0x78, !PT ;  /* 0x000000300a097812 */ /* 0x000fe200078e782f */
[----:B------:R-:W-:Y:S01]  /*0a50*/  IMAD R245, R0, R3, R245 ;  /* 0x0000000300f57224 */ /* 0x000fe200078e02f5 */
[----:B------:R-:W-:Y:S01]  /*0a60*/  LOP3.LUT R3, R40, 0xc0, RZ, 0xc0, !PT ;  /* 0x000000c028037812 */ /* 0x000fe200078ec0ff */
[----:B------:R-:W-:Y:S01]  /*0a70*/  IMAD R8, R5, 0x80, R8 ;  /* 0x0000008005087824 */ /* 0x000fe200078e0208 */
[----:B------:R-:W-:Y:S01]  /*0a80*/  LOP3.LUT R10, R2, 0x1fc, RZ, 0xfc, !PT ;  /* 0x000001fc020a7812 */ /* 0x000fe200078efcff */
[----:B------:R-:W-:Y:S01]  /*0a90*/  IMAD.HI.U32 R5, R6, R92, RZ ;  /* 0x0000005c06057227 */ /* 0x000fe200078e00ff */
[----:B------:R-:W-:Y:S02]  /*0aa0*/  SHF.R.S32.HI R6, RZ, 0x1f, R45 ;  /* 0x0000001fff067819 */ /* 0x000fe4000001142d */
[----:B------:R-:W-:Y:S01]  /*0ab0*/  ISETP.GT.U32.AND P0, PT, R0, R245, PT ;  /* 0x000000f50000720c */ /* 0x000fe20003f04070 */
[----:B------:R-:W-:Y:S01]  /*0ac0*/  IMAD.IADD R90, R8, 0x1, R9 ;  /* 0x00000001085a7824 */ /* 0x000fe200078e0209 */
[----:B------:R-:W-:-:S02]  /*0ad0*/  IADD3 R5, -R5, RZ, RZ ;  /* 0x000000ff05057210 */ /* 0x000fc40007ffe1ff */
[----:B------:R-:W-:Y:S02]  /*0ae0*/  LEA.HI R45, R6, R45, RZ, 0x6 ;  /* 0x0000002d062d7211 */ /* 0x000fe400078f30ff */
[----:B------:R-:W-:Y:S01]  /*0af0*/  SHF.R.S32.HI R6, RZ, 0x6, R40 ;  /* 0x00000006ff067819 */ /* 0x000fe20000011428 */
[----:B------:R-:W-:Y:S01]  /*0b00*/  IMAD R92, R13, R5, R92 ;  /* 0x000000050d5c7224 */ /* 0x000fe200078e025c */
[----:B------:R-:W-:Y:S02]  /*0b10*/  SHF.R.S32.HI R8, RZ, 0x2, R40 ;  /* 0x00000002ff087819 */ /* 0x000fe40000011428 */
[----:B------:R-:W-:Y:S02]  /*0b20*/  SGXT R5, R6, 0x1 ;  /* 0x000000010605781a */ /* 0x000fe40000000200 */
[----:B------:R-:W-:Y:S01]  /*0b30*/  SHF.R.U32.HI R6, RZ, 0x2, R3 ;  /* 0x00000002ff067819 */ /* 0x000fe20000011603 */
[----:B------:R-:W-:Y:S01]  /*0b40*/  @!P0 IMAD.IADD R245, R245, 0x1, -R0 ;  /* 0x00000001f5f58824 */ /* 0x000fe200078e0a00 */
[----:B------:R-:W-:-:S02]  /*0b50*/  SGXT R3, R8, 0x1 ;  /* 0x000000010803781a */ /* 0x000fc40000000200 */
[----:B------:R-:W-:Y:S02]  /*0b60*/  IABS R39, R10 ;  /* 0x0000000a00277213 */ /* 0x000fe40000000000 */
[----:B------:R-:W-:Y:S02]  /*0b70*/  LOP3.LUT R89, R6, 0x1fe, R47, 0x78, !PT ;  /* 0x000001fe06597812 */ /* 0x000fe400078e782f */
[----:B------:R-:W-:Y:S01]  /*0b80*/  LOP3.LUT R6, R3, 0x90, RZ, 0xc0, !PT ;  /* 0x0000009003067812 */ /* 0x000fe200078ec0ff */
[----:B------:R-:W-:Y:S01]  /*0b90*/  IMAD.HI.U32 R3, R4, R39, RZ ;  /* 0x0000002704037227 */ /* 0x000fe200078e00ff */
[----:B------:R-:W-:Y:S02]  /*0ba0*/  LOP3.LUT R88, R5, 0x90, RZ, 0xc0, !PT ;  /* 0x0000009005587812 */ /* 0x000fe400078ec0ff */
[----:B------:R-:W-:Y:S01]  /*0bb0*/  ISETP.GT.U32.AND P1, PT, R13, R92, PT ;  /* 0x0000005c0d00720c */ /* 0x000fe20003f24070 */
[----:B------:R-:W-:Y:S01]  /*0bc0*/  IMAD.MOV R5, RZ, RZ, -R3 ;  /* 0x000000ffff057224 */ /* 0x000fe200078e0a03 */
[----:B------:R-:W-:-:S02]  /*0bd0*/  ISETP.GT.U32.AND P6, PT, R0, R245, PT ;  /* 0x000000f50000720c */ /* 0x000fc40003fc4070 */
[----:B------:R-:W-:Y:S01]  /*0be0*/  LOP3.LUT R8, R2, 0x1f8, RZ, 0xfc, !PT ;  /* 0x000001f802087812 */ /* 0x000fe200078efcff */
[----:B------:R-:W-:Y:S01]  /*0bf0*/  IMAD R39, R0, R5, R39 ;  /* 0x0000000500277224 */ /* 0x000fe200078e0227 */
[----:B------:R-:W-:Y:S01]  /*0c00*/  ISETP.GE.AND P5, PT, R10, RZ, PT ;  /* 0x000000ff0a00720c */ /* 0x000fe20003fa6270 */
[----:B------:R-:W-:Y:S01]  /*0c10*/  IMAD.HI.U32 R5, R4, R11, RZ ;  /* 0x0000000b04057227 */ /* 0x000fe200078e00ff */
[----:B------:R-:W-:Y:S02]  /*0c20*/  IABS R9, R8 ;  /* 0x0000000800097213 */ /* 0x000fe40000000000 */
[----:B------:R-:W-:Y:S01]  /*0c30*/  LOP3.LUT R10, R2, 0x1f0, RZ, 0xfc, !PT ;  /* 0x000001f0020a7812 */ /* 0x000fe200078efcff */
[----:B------:R-:W-:Y:S01]  /*0c40*/  IMAD.MOV R5, RZ, RZ, -R5 ;  /* 0x000000ffff057224 */ /* 0x000fe200078e0a05 */
[----:B------:R-:W-:Y:S01]  /*0c50*/  LOP3.LUT R6, R6, 0x60, R7, 0xf8, !PT ;  /* 0x0000006006067812 */ /* 0x000fe200078ef807 */
[----:B------:R-:W-:Y:S01]  /*0c60*/  @!P1 IMAD.IADD R92, R92, 0x1, -R13 ;  /* 0x000000015c5c9824 */ /* 0x000fe200078e0a0d */
[C---:B------:R-:W-:Y:S01]  /*0c70*/  ISETP.GT.U32.AND P1, PT, R0.reuse, R39, PT ;  /* 0x000000270000720c */ /* 0x040fe20003f24070 */
[----:B------:R-:W-:Y:S01]  /*0c80*/  IMAD R5, R0, R5, R11 ;  /* 0x0000000500057224 */ /* 0x000fe200078e020b */
[----:B------:R-:W-:Y:S01]  /*0c90*/  IABS R35, R10 ;  /* 0x0000000a00237213 */ /* 0x000fe20000000000 */
[----:B------:R-:W-:Y:S01]  /*0ca0*/  @!P6 IMAD.IADD R245, R245, 0x1, -R0 ;  /* 0x00000001f5f5e824 */ /* 0x000fe200078e0a00 */
[----:B------:R-:W-:Y:S01]  /*0cb0*/  ISETP.GT.U32.AND P2, PT, R13, R92, PT ;  /* 0x0000005c0d00720c */ /* 0x000fe20003f44070 */
[----:B------:R-:W-:Y:S01]  /*0cc0*/  IMAD.HI.U32 R3, R4, R9, RZ ;  /* 0x0000000904037227 */ /* 0x000fe200078e00ff */
[----:B------:R-:W-:-:S02]  /*0cd0*/  ISETP.GT.U32.AND P6, PT, R0, R5, PT ;  /* 0x000000050000720c */ /* 0x000fc40003fc4070 */
[----:B------:R-:W-:Y:S01]  /*0ce0*/  LOP3.LUT R88, R88, 0x17e, R47, 0x78, !PT ;  /* 0x0000017e58587812 */ /* 0x000fe200078e782f */
[----:B------:R-:W-:Y:S01]  /*0cf0*/  IMAD.MOV R3, RZ, RZ, -R3 ;  /* 0x000000ffff037224 */ /* 0x000fe200078e0a03 */
[----:B------:R-:W-:Y:S01]  /*0d00*/  LOP3.LUT R47, R6, 0x10, R47, 0x78, !PT ;  /* 0x00000010062f7812 */ /* 0x000fe200078e782f */
[----:B------:R-:W-:Y:S01]  /*0d10*/  IMAD.HI.U32 R6, R4, R35, RZ ;  /* 0x0000002304067227 */ /* 0x000fe200078e00ff */
[----:B------:R-:W-:Y:S02]  /*0d20*/  LOP3.LUT R11, R2, 0x1ec, RZ, 0xfc, !PT ;  /* 0x000001ec020b7812 */ /* 0x000fe400078efcff */
[----:B------:R-:W-:Y:S01]  /*0d30*/  ISETP.GE.AND P4, PT, R8, RZ, PT ;  /* 0x000000ff0800720c */ /* 0x000fe20003f86270 */
[----:B------:R-:W-:Y:S01]  /*0d40*/  IMAD R3, R0, R3, R9 ;  /* 0x0000000300037224 */ /* 0x000fe200078e0209 */
[----:B------:R-:W-:Y:S01]  /*0d50*/  IABS R33, R11 ;  /* 0x0000000b00217213 */ /* 0x000fe20000000000 */
[--C-:B------:R-:W-:Y:S01]  /*0d60*/  @!P1 IMAD.IADD R39, R39, 0x1, -R0.reuse ;  /* 0x0000000127279824 */ /* 0x100fe200078e0a00 */
[----:B------:R-:W-:Y:S01]  /*0d70*/  ISETP.GE.AND P1, PT, R12, RZ, PT ;  /* 0x000000ff0c00720c */ /* 0x000fe20003f26270 */
[----:B------:R-:W-:Y:S01]  /*0d80*/  @!P6 IMAD.IADD R5, R5, 0x1, -R0 ;  /* 0x000000010505e824 */ /* 0x000fe200078e0a00 */
[----:B------:R-:W-:Y:S01]  /*0d90*/  ISETP.GT.U32.AND P0, PT, R0, R3, PT ;  /* 0x000000030000720c */ /* 0x000fe20003f04070 */
[----:B------:R-:W-:Y:S01]  /*0da0*/  IMAD.MOV R6, RZ, RZ, -R6 ;  /* 0x000000ffff067224 */ /* 0x000fe200078e0a06 */
[----:B------:R-:W-:Y:S01]  /*0db0*/  ISETP.GE.AND P6, PT, R10, RZ, PT ;  /* 0x000000ff0a00720c */ /* 0x000fe20003fc6270 */
[----:B------:R-:W-:Y:S01]  /*0dc0*/  @!P2 IMAD.IADD R92, R92, 0x1, -R13 ;  /* 0x000000015c5ca824 */ /* 0x000fe200078e0a0d */
[C---:B------:R-:W-:Y:S01]  /*0dd0*/  ISETP.GT.U32.AND P2, PT, R0.reuse, R39, PT ;  /* 0x000000270000720c */ /* 0x040fe20003f44070 */
[----:B------:R-:W-:Y:S01]  /*0de0*/  @!P3 IMAD.MOV R245, RZ, RZ, -R245 ;  /* 0x000000fffff5b224 */ /* 0x000fe200078e0af5 */
[C---:B------:R-:W-:Y:S01]  /*0df0*/  ISETP.GT.U32.AND P3, PT, R0.reuse, R5, PT ;  /* 0x000000050000720c */ /* 0x040fe20003f64070 */
[----:B------:R-:W-:Y:S01]  /*0e00*/  IMAD R35, R0, R6, R35 ;  /* 0x0000000600237224 */ /* 0x000fe200078e0223 */
[----:B------:R-:W-:Y:S01]  /*0e10*/  LOP3.LUT R13, R2, 0x1e8, RZ, 0xfc, !PT ;  /* 0x000001e8020d7812 */ /* 0x000fe200078efcff */
[----:B------:R-:W-:Y:S01]  /*0e20*/  IMAD.HI.U32 R6, R4, R33, RZ ;  /* 0x0000002104067227 */ /* 0x000fe200078e00ff */
[----:B------:R-:W-:-:S02]  /*0e30*/  LOP3.LUT R10, R2, 0x1dc, RZ, 0xfc, !PT ;  /* 0x000001dc020a7812 */ /* 0x000fc400078efcff */
[----:B------:R-:W-:Y:S01]  /*0e40*/  IABS R9, R13 ;  /* 0x0000000d00097213 */ /* 0x000fe20000000000 */
[----:B------:R-:W-:Y:S01]  /*0e50*/  IMAD.MOV R6, RZ, RZ, -R6 ;  /* 0x000000ffff067224 */ /* 0x000fe200078e0a06 */
[----:B------:R-:W-:Y:S01]  /*0e60*/  LOP3.LUT R12, R2, 0x1d8, RZ, 0xfc, !PT ;  /* 0x000001d8020c7812 */ /* 0x000fe200078efcff */
[--C-:B------:R-:W-:Y:S01]  /*0e70*/  @!P0 IMAD.IADD R3, R3, 0x1, -R0.reuse ;  /* 0x0000000103038824 */ /* 0x100fe200078e0a00 */
[----:B------:R-:W-:Y:S01]  /*0e80*/  IABS R27, R10 ;  /* 0x0000000a001b7213 */ /* 0x000fe20000000000 */
[C---:B------:R-:W-:Y:S01]  /*0e90*/  IMAD R33, R0.reuse, R6, R33 ;  /* 0x0000000600217224 */ /* 0x040fe200078e0221 */
[----:B------:R-:W-:Y:S01]  /*0ea0*/  @!P2 IADD3 R39, R39, -R0, RZ ;  /* 0x800000002727a210 */ /* 0x000fe20007ffe0ff */
[----:B------:R-:W-:Y:S01]  /*0eb0*/  @!P3 IMAD.IADD R5, R5, 0x1, -R0 ;  /* 0x000000010505b824 */ /* 0x000fe200078e0a00 */
[----:B------:R-:W-:Y:S01]  /*0ec0*/  ISETP.GT.U32.AND P0, PT, R0, R3, PT ;  /* 0x000000030000720c */ /* 0x000fe20003f04070 */
[----:B------:R-:W-:Y:S01]  /*0ed0*/  IMAD.HI.U32 R8, R4, R9, RZ ;  /* 0x0000000904087227 */ /* 0x000fe200078e00ff */
[----:B------:R-:W-:-:S02]  /*0ee0*/  ISETP.GT.U32.AND P2, PT, R0, R35, PT ;  /* 0x000000230000720c */ /* 0x000fc40003f44070 */
[----:B------:R-:W-:Y:S01]  /*0ef0*/  ISETP.GT.U32.AND P3, PT, R0, R33, PT ;  /* 0x000000210000720c */ /* 0x000fe20003f64070 */
[----:B------:R-:W-:Y:S01]  /*0f00*/  IMAD.MOV R8, RZ, RZ, -R8 ;  /* 0x000000ffff087224 */ /* 0x000fe200078e0a08 */
[----:B------:R-:W-:Y:S01]  /*0f10*/  LOP3.LUT R6, R2, 0x1e4, RZ, 0xfc, !PT ;  /* 0x000001e402067812 */ /* 0x000fe200078efcff */
[----:B------:R-:W-:Y:S01]  /*0f20*/  @!P5 IMAD.MOV R39, RZ, RZ, -R39 ;  /* 0x000000ffff27d224 */ /* 0x000fe200078e0a27 */
[----:B------:R-:W-:Y:S01]  /*0f30*/  ISETP.GE.AND P5, PT, R11, RZ, PT ;  /* 0x000000ff0b00720c */ /* 0x000fe20003fa6270 */
[----:B------:R-:W-:Y:S01]  /*0f40*/  IMAD R9, R0, R8, R9 ;  /* 0x0000000800097224 */ /* 0x000fe200078e0209 */
[----:B------:R-:W-:Y:S01]  /*0f50*/  LOP3.LUT R8, R2, 0x1e0, RZ, 0xfc, !PT ;  /* 0x000001e002087812 */ /* 0x000fe200078efcff */
[----:B------:R-:W-:Y:S01]  /*0f60*/  @!P1 IMAD.MOV R5, RZ, RZ, -R5 ;  /* 0x000000ffff059224 */ /* 0x000fe200078e0a05 */
[----:B------:R-:W-:Y:S01]  /*0f70*/  IABS R11, R6 ;  /* 0x00000006000b7213 */ /* 0x000fe20000000000 */
[--C-:B------:R-:W-:Y:S01]  /*0f80*/  @!P0 IMAD.IADD R3, R3, 0x1, -R0.reuse ;  /* 0x0000000103038824 */ /* 0x100fe200078e0a00 */
[----:B------:R-:W-:Y:S01]  /*0f90*/  IABS R29, R8 ;  /* 0x00000008001d7213 */ /* 0x000fe20000000000 */
[----:B------:R-:W-:Y:S01]  /*0fa0*/  @!P2 IMAD.IADD R35, R35, 0x1, -R0 ;  /* 0x000000012323a824 */ /* 0x000fe200078e0a00 */
[----:B------:R-:W-:Y:S01]  /*0fb0*/  ISETP.GE.AND P1, PT, R8, RZ, PT ;  /* 0x000000ff0800720c */ /* 0x000fe20003f26270 */
[----:B------:R-:W-:Y:S01]  /*0fc0*/  @!P4 IMAD.MOV R3, RZ, RZ, -R3 ;  /* 0x000000ffff03c224 */ /* 0x000fe200078e0a03 */
[----:B------:R-:W-:Y:S01]  /*0fd0*/  @!P3 IADD3 R33, R33, -R0, RZ ;  /* 0x800000002121b210 */ /* 0x000fe20007ffe0ff */
[----:B------:R-:W-:Y:S01]  /*0fe0*/  IMAD.HI.U32 R8, R4, R29, RZ ;  /* 0x0000001d04087227 */ /* 0x000fe200078e00ff */
[----:B------:R-:W-:-:S02]  /*0ff0*/  ISETP.GT.U32.AND P2, PT, R0, R35, PT ;  /* 0x000000230000720c */ /* 0x000fc40003f44070 */
[----:B------:R-:W-:Y:S01]  /*1000*/  ISETP.GE.AND P4, PT, R6, RZ, PT ;  /* 0x000000ff0600720c */ /* 0x000fe20003f86270 */
[----:B------:R-:W-:Y:S01]  /*1010*/  IMAD.HI.U32 R6, R4, R11, RZ ;  /* 0x0000000b04067227 */ /* 0x000fe200078e00ff */
[----:B------:R-:W-:Y:S02]  /*1020*/  ISETP.GT.U32.AND P3, PT, R0, R33, PT ;  /* 0x000000210000720c */ /* 0x000fe40003f64070 */
[----:B------:R-:W-:Y:S01]  /*1030*/  IABS R15, R12 ;  /* 0x0000000c000f7213 */ /* 0x000fe20000000000 */
[----:B------:R-:W-:Y:S01]  /*1040*/  IMAD.MOV R6, RZ, RZ, -R6 ;  /* 0x000000ffff067224 */ /* 0x000fe200078e0a06 */
[----:B------:R-:W-:Y:S01]  /*1050*/  ISETP.GE.AND P0, PT, R13, RZ, PT ;  /* 0x000000ff0d00720c */ /* 0x000fe20003f06270 */
[----:B------:R-:W-:Y:S01]  /*1060*/  IMAD.MOV R8, RZ, RZ, -R8 ;  /* 0x000000ffff087224 */ /* 0x000fe200078e0a08 */
[----:B------:R-:W-:Y:S01]  /*1070*/  LOP3.LUT R13, R2, 0x1d4, RZ, 0xfc, !PT ;  /* 0x000001d4020d7812 */ /* 0x000fe200078efcff */
[C---:B------:R-:W-:Y:S01]  /*1080*/  IMAD R11, R0.reuse, R6, R11 ;  /* 0x00000006000b7224 */ /* 0x040fe200078e020b */
[----:B------:R-:W-:Y:S01]  /*1090*/  SHF.R.S32.HI R45, RZ, 0x6, R45 ;  /* 0x00000006ff2d7819 */ /* 0x000fe2000001142d */
[--C-:B------:R-:W-:Y:S01]  /*10a0*/  @!P2 IMAD.IADD R35, R35, 0x1, -R0.reuse ;  /* 0x000000012323a824 */ /* 0x100fe200078e0a00 */
[C---:B------:R-:W-:Y:S01]  /*10b0*/  ISETP.GT.U32.AND P2, PT, R0.reuse, R9, PT ;  /* 0x000000090000720c */ /* 0x040fe20003f44070 */
[C---:B------:R-:W-:Y:S01]  /*10c0*/  IMAD R29, R0.reuse, R8, R29 ;  /* 0x00000008001d7224 */ /* 0x040fe200078e021d */
[----:B------:R-:W-:Y:S01]  /*10d0*/  IABS R17, R13 ;  /* 0x0000000d00117213 */ /* 0x000fe20000000000 */
[----:B------:R-:W-:Y:S01]  /*10e0*/  @!P3 IMAD.IADD R33, R33, 0x1, -R0 ;  /* 0x000000012121b824 */ /* 0x000fe200078e0a00 */
[C---:B------:R-:W-:Y:S01]  /*10f0*/  ISETP.GT.U32.AND P3, PT, R0.reuse, R11, PT ;  /* 0x0000000b0000720c */ /* 0x040fe20003f64070 */
[----:B------:R-:W-:Y:S01]  /*1100*/  @!P6 IMAD.MOV R35, RZ, RZ, -R35 ;  /* 0x000000ffff23e224 */ /* 0x000fe200078e0a23 */
[----:B------:R-:W-:Y:S01]  /*1110*/  ISETP.GT.U32.AND P6, PT, R0, R29, PT ;  /* 0x0000001d0000720c */ /* 0x000fe20003fc4070 */
[----:B------:R-:W-:Y:S01]  /*1120*/  IMAD.HI.U32 R6, R4, R27, RZ ;  /* 0x0000001b04067227 */ /* 0x000fe200078e00ff */
[----:B------:R-:W-:-:S03]  /*1130*/  LOP3.LUT R80, R90, 0x40, RZ, 0x3c, !PT ;  /* 0x000000405a507812 */ /* 0x000fc600078e3cff */
[----:B------:R-:W-:-:S04]  /*1140*/  IMAD.HI.U32 R8, R4, R15, RZ ;  /* 0x0000000f04087227 */ /* 0x000fc800078e00ff */
[--C-:B------:R-:W-:Y:S02]  /*1150*/  @!P2 IMAD.IADD R9, R9, 0x1, -R0.reuse ;  /* 0x000000010909a824 */ /* 0x100fe400078e0a00 */
[--C-:B------:R-:W-:Y:S02]  /*1160*/  @!P3 IMAD.IADD R11, R11, 0x1, -R0.reuse ;  /* 0x000000010b0bb824 */ /* 0x100fe400078e0a00 */
[----:B------:R-:W-:Y:S01]  /*1170*/  @!P6 IMAD.IADD R29, R29, 0x1, -R0 ;  /* 0x000000011d1de824 */ /* 0x000fe200078e0a00 */
[C---:B------:R-:W-:Y:S01]  /*1180*/  ISETP.GT.U32.AND P2, PT, R0.reuse, R9, PT ;  /* 0x000000090000720c */ /* 0x040fe20003f44070 */
[----:B------:R-:W-:Y:S01]  /*1190*/  IMAD.MOV R6, RZ, RZ, -R6 ;  /* 0x000000ffff067224 */ /* 0x000fe200078e0a06 */
[C---:B------:R-:W-:Y:S01]  /*11a0*/  ISETP.GT.U32.AND P3, PT, R0.reuse, R11, PT ;  /* 0x0000000b0000720c */ /* 0x040fe20003f64070 */
[----:B------:R-:W-:Y:S01]  /*11b0*/  IMAD.MOV R8, RZ, RZ, -R8 ;  /* 0x000000ffff087224 */ /* 0x000fe200078e0a08 */
[C---:B------:R-:W-:Y:S01]  /*11c0*/  ISETP.GT.U32.AND P6, PT, R0.reuse, R29, PT ;  /* 0x0000001d0000720c */ /* 0x040fe20003fc4070 */
[----:B------:R-:W-:-:S02]  /*11d0*/  IMAD R27, R0, R6, R27 ;  /* 0x00000006001b7224 */ /* 0x000fc400078e021b */
[----:B------:R-:W-:Y:S02]  /*11e0*/  IMAD R15, R0, R8, R15 ;  /* 0x00000008000f7224 */ /* 0x000fe400078e020f */
[----:B------:R-:W-:-:S04]  /*11f0*/  IMAD.HI.U32 R6, R4, R17, RZ ;  /* 0x0000001104067227 */ /* 0x000fc800078e00ff */
[----:B------:R-:W-:Y:S01]  /*1200*/  @!P5 IMAD.MOV R33, RZ, RZ, -R33 ;  /* 0x000000ffff21d224 */ /* 0x000fe200078e0a21 */
[----:B------:R-:W-:Y:S01]  /*1210*/  ISETP.GE.AND P5, PT, R10, RZ, PT ;  /* 0x000000ff0a00720c */ /* 0x000fe20003fa6270 */
[----:B------:R-:W-:Y:S01]  /*1220*/  IMAD.MOV R10, RZ, RZ, -R6 ;  /* 0x000000ffff0a7224 */ /* 0x000fe200078e0a06 */
[----:B------:R-:W-:Y:S01]  /*1230*/  @!P3 IADD3 R11, R11, -R0, RZ ;  /* 0x800000000b0bb210 */ /* 0x000fe20007ffe0ff */
[--C-:B------:R-:W-:Y:S01]  /*1240*/  @!P6 IMAD.IADD R29, R29, 0x1, -R0.reuse ;  /* 0x000000011d1de824 */ /* 0x100fe200078e0a00 */
[----:B------:R-:W-:Y:S01]  /*1250*/  ISETP.GT.U32.AND P3, PT, R0, R27, PT ;  /* 0x0000001b0000720c */ /* 0x000fe20003f64070 */
[----:B------:R-:W-:Y:S01]  /*1260*/  IMAD.HI.U32 R6, R4, R23, RZ ;  /* 0x0000001704067227 */ /* 0x000fe200078e00ff */
[----:B------:R-:W-:Y:S02]  /*1270*/  ISETP.GT.U32.AND P6, PT, R0, R15, PT ;  /* 0x0000000f0000720c */ /* 0x000fe40003fc4070 */
[----:B------:R-:W-:Y:S01]  /*1280*/  @!P4 IADD3 R11, -R11, RZ, RZ ;  /* 0x000000ff0b0bc210 */ /* 0x000fe20007ffe1ff */
[----:B------:R-:W-:Y:S01]  /*1290*/  @!P2 IMAD.IADD R9, R9, 0x1, -R0 ;  /* 0x000000010909a824 */ /* 0x000fe200078e0a00 */
[----:B------:R-:W-:Y:S01]  /*12a0*/  ISETP.GE.AND P2, PT, R12, RZ, PT ;  /* 0x000000ff0c00720c */ /* 0x000fe20003f46270 */
[----:B------:R-:W-:-:S02]  /*12b0*/  IMAD R17, R0, R10, R17 ;  /* 0x0000000a00117224 */ /* 0x000fc400078e0211 */
[----:B------:R-:W-:Y:S02]  /*12c0*/  IMAD.MOV R12, RZ, RZ, -R6 ;  /* 0x000000ffff0c7224 */ /* 0x000fe400078e0a06 */
[----:B------:R-:W-:-:S04]  /*12d0*/  IMAD.HI.U32 R8, R4, R21, RZ ;  /* 0x0000001504087227 */ /* 0x000fc800078e00ff */
[--C-:B------:R-:W-:Y:S01]  /*12e0*/  @!P3 IMAD.IADD R27, R27, 0x1, -R0.reuse ;  /* 0x000000011b1bb824 */ /* 0x100fe200078e0a00 */
[C---:B------:R-:W-:Y:S01]  /*12f0*/  ISETP.GT.U32.AND P3, PT, R0.reuse, R17, PT ;  /* 0x000000110000720c */ /* 0x040fe20003f64070 */
[----:B------:R-:W-:Y:S01]  /*1300*/  IMAD R23, R0, R12, R23 ;  /* 0x0000000c00177224 */ /* 0x000fe200078e0217 */
[----:B------:R-:W-:Y:S01]  /*1310*/  LOP3.LUT R12, R2, 0x1bc, RZ, 0xfc, !PT ;  /* 0x000001bc020c7812 */ /* 0x000fe200078efcff */
[----:B------:R-:W-:Y:S02]  /*1320*/  @!P6 IMAD.IADD R15, R15, 0x1, -R0 ;  /* 0x000000010f0fe824 */ /* 0x000fe400078e0a00 */
[----:B------:R-:W-:Y:S01]  /*1330*/  IMAD.MOV R8, RZ, RZ, -R8 ;  /* 0x000000ffff087224 */ /* 0x000fe200078e0a08 */
[----:B------:R-:W-:Y:S01]  /*1340*/  ISETP.GT.U32.AND P6, PT, R0, R23, PT ;  /* 0x000000170000720c */ /* 0x000fe20003fc4070 */
[----:B------:R-:W-:Y:S01]  /*1350*/  IMAD.HI.U32 R6, R4, R71, RZ ;  /* 0x0000004704067227 */ /* 0x000fe200078e00ff */
[----:B------:R-:W-:-:S03]  /*1360*/  IABS R75, R12 ;  /* 0x0000000c004b7213 */ /* 0x000fc60000000000 */
[C---:B------:R-:W-:Y:S02]  /*1370*/  IMAD R21, R0.reuse, R8, R21 ;  /* 0x0000000800157224 */ /* 0x040fe400078e0215 */
[----:B------:R-:W-:Y:S01]  /*1380*/  @!P3 IMAD.IADD R17, R17, 0x1, -R0 ;  /* 0x000000011111b824 */ /* 0x000fe200078e0a00 */
[C---:B------:R-:W-:Y:S01]  /*1390*/  ISETP.GT.U32.AND P3, PT, R0.reuse, R27, PT ;  /* 0x0000001b0000720c */ /* 0x040fe20003f64070 */
[----:B------:R-:W-:Y:S01]  /*13a0*/  @!P1 IMAD.MOV R29, RZ, RZ, -R29 ;  /* 0x000000ffff1d9224 */ /* 0x000fe200078e0a1d */
[C---:B------:R-:W-:Y:S01]  /*13b0*/  ISETP.GT.U32.AND P1, PT, R0.reuse, R21, PT ;  /* 0x000000150000720c */ /* 0x040fe20003f24070 */
[----:B------:R-:W-:Y:S02]  /*13c0*/  IMAD.MOV R6, RZ, RZ, -R6 ;  /* 0x000000ffff067224 */ /* 0x000fe400078e0a06 */
[----:B------:R-:W-:Y:S01]  /*13d0*/  @!P6 IMAD.IADD R23, R23, 0x1, -R0 ;  /* 0x000000011717e824 */ /* 0x000fe200078e0a00 */
[C---:B------:R-:W-:Y:S01]  /*13e0*/  ISETP.GT.U32.AND P6, PT, R0.reuse, R17, PT ;  /* 0x000000110000720c */ /* 0x040fe20003fc4070 */
[----:B------:R-:W-:-:S02]  /*13f0*/  IMAD R71, R0, R6, R71 ;  /* 0x0000000600477224 */ /* 0x000fc400078e0247 */
[----:B------:R-:W-:Y:S01]  /*1400*/  IMAD.HI.U32 R10, R4, R69, RZ ;  /* 0x00000045040a7227 */ /* 0x000fe200078e00ff */
[----:B------:R-:W-:-:S03]  /*1410*/  ISETP.GT.U32.AND P4, PT, R0, R23, PT ;  /* 0x000000170000720c */ /* 0x000fc60003f84070 */
[----:B------:R-:W-:Y:S01]  /*1420*/  @!P0 IMAD.MOV R9, RZ, RZ, -R9 ;  /* 0x000000ffff098224 */ /* 0x000fe200078e0a09 */
[C---:B------:R-:W-:Y:S01]  /*1430*/  ISETP.GT.U32.AND P0, PT, R0.reuse, R15, PT ;  /* 0x0000000f0000720c */ /* 0x040fe20003f04070 */
[----:B------:R-:W-:Y:S02]  /*1440*/  IMAD.MOV R10, RZ, RZ, -R10 ;  /* 0x000000ffff0a7224 */ /* 0x000fe400078e0a0a */
[--C-:B------:R-:W-:Y:S02]  /*1450*/  @!P3 IMAD.IADD R27, R27, 0x1, -R0.reuse ;  /* 0x000000011b1bb824 */ /* 0x100fe400078e0a00 */
[--C-:B------:R-:W-:Y:S01]  /*1460*/  @!P6 IMAD.IADD R17, R17, 0x1, -R0.reuse ;  /* 0x000000011111e824 */ /* 0x100fe200078e0a00 */
[C---:B------:R-:W-:Y:S01]  /*1470*/  ISETP.GT.U32.AND P6, PT, R0.reuse, R71, PT ;  /* 0x000000470000720c */ /* 0x040fe20003fc4070 */
[----:B------:R-:W-:Y:S01]  /*1480*/  IMAD R69, R0, R10, R69 ;  /* 0x0000000a00457224 */ /* 0x000fe200078e0245 */
[----:B------:R-:W-:Y:S01]  /*1490*/  LOP3.LUT R10, R2, 0x1c0, RZ, 0xfc, !PT ;  /* 0x000001c0020a7812 */ /* 0x000fe200078efcff */
[----:B------:R-:W-:Y:S01]  /*14a0*/  @!P1 IMAD.IADD R21, R21, 0x1, -R0 ;  /* 0x0000000115159824 */ /* 0x000fe200078e0a00 */
[----:B------:R-:W-:Y:S01]  /*14b0*/  ISETP.GE.AND P1, PT, R16, RZ, PT ;  /* 0x000000ff1000720c */ /* 0x000fe20003f26270 */
[----:B------:R-:W-:Y:S01]  /*14c0*/  IMAD.HI.U32 R8, R4, R75, RZ ;  /* 0x0000004b04087227 */ /* 0x000fe200078e00ff */
[----:B------:R-:W-:-:S02]  /*14d0*/  IABS R73, R10 ;  /* 0x0000000a00497213 */ /* 0x000fc40000000000 */
[----:B------:R-:W-:Y:S01]  /*14e0*/  ISETP.GT.U32.AND P3, PT, R0, R69, PT ;  /* 0x000000450000720c */ /* 0x000fe20003f64070 */
[----:B------:R-:W-:Y:S01]  /*14f0*/  @!P4 IMAD.IADD R23, R23, 0x1, -R0 ;  /* 0x000000011717c824 */ /* 0x000fe200078e0a00 */
[----:B------:R-:W-:Y:S01]  /*1500*/  ISETP.GE.AND P4, PT, R14, RZ, PT ;  /* 0x000000ff0e00720c */ /* 0x000fe20003f86270 */
[----:B------:R-:W-:Y:S01]  /*1510*/  @!P5 IMAD.MOV R27, RZ, RZ, -R27 ;  /* 0x000000ffff1bd224 */ /* 0x000fe200078e0a1b */
[----:B------:R-:W-:Y:S01]  /*1520*/  ISETP.GT.U32.AND P5, PT, R0, R21, PT ;  /* 0x000000150000720c */ /* 0x000fe20003fa4070 */
[----:B------:R-:W-:Y:S01]  /*1530*/  IMAD.MOV R8, RZ, RZ, -R8 ;  /* 0x000000ffff087224 */ /* 0x000fe200078e0a08 */
[C---:B------:R-:W-:Y:S01]  /*1540*/  LOP3.LUT R14, R2.reuse, 0x198, RZ, 0xfc, !PT ;  /* 0x00000198020e7812 */ /* 0x040fe200078efcff */
[--C-:B------:R-:W-:Y:S01]  /*1550*/  @!P0 IMAD.IADD R15, R15, 0x1, -R0.reuse ;  /* 0x000000010f0f8824 */ /* 0x100fe200078e0a00 */
[----:B------:R-:W-:Y:S01]  /*1560*/  ISETP.GE.AND P0, PT, R13, RZ, PT ;  /* 0x000000ff0d00720c */ /* 0x000fe20003f06270 */
[----:B------:R-:W-:Y:S01]  /*1570*/  @!P6 IMAD.IADD R71, R71, 0x1, -R0 ;  /* 0x000000014747e824 */ /* 0x000fe200078e0a00 */
[----:B------:R-:W-:Y:S01]  /*1580*/  LOP3.LUT R13, R2, 0x1b4, RZ, 0xfc, !PT ;  /* 0x000001b4020d7812 */ /* 0x000fe200078efcff */
[----:B------:R-:W-:Y:S01]  /*1590*/  IMAD.HI.U32 R6, R4, R73, RZ ;  /* 0x0000004904067227 */ /* 0x000fe200078e00ff */
[----:B------:R-:W-:-:S02]  /*15a0*/  @!P2 IADD3 R15, -R15, RZ, RZ ;  /* 0x000000ff0f0fa210 */ /* 0x000fc40007ffe1ff */
[C---:B------:R-:W-:Y:S01]  /*15b0*/  ISETP.GT.U32.AND P6, PT, R0.reuse, R71, PT ;  /* 0x000000470000720c */ /* 0x040fe20003fc4070 */
[----:B------:R-:W-:Y:S01]  /*15c0*/  IMAD R75, R0, R8, R75 ;  /* 0x00000008004b7224 */ /* 0x000fe200078e024b */
[----:B------:R-:W-:Y:S01]  /*15d0*/  LOP3.LUT R8, R2, 0x1b8, RZ, 0xfc, !PT ;  /* 0x000001b802087812 */ /* 0x000fe200078efcff */
[----:B------:R-:W-:Y:S01]  /*15e0*/  IMAD.MOV R6, RZ, RZ, -R6 ;  /* 0x000000ffff067224 */ /* 0x000fe200078e0a06 */
[----:B------:R-:W-:Y:S01]  /*15f0*/  IABS R79, R13 ;  /* 0x0000000d004f7213 */ /* 0x000fe20000000000 */
[----:B------:R-:W-:Y:S01]  /*1600*/  @!P4 IMAD.MOV R23, RZ, RZ, -R23 ;  /* 0x000000ffff17c224 */ /* 0x000fe200078e0a17 */
[----:B------:R-:W-:Y:S01]  /*1610*/  IABS R77, R8 ;  /* 0x00000008004d7213 */ /* 0x000fe20000000000 */
[C---:B------:R-:W-:Y:S01]  /*1620*/  IMAD R73, R0.reuse, R6, R73 ;  /* 0x0000000600497224 */ /* 0x040fe200078e0249 */
[----:B------:R-:W-:Y:S01]  /*1630*/  ISETP.GE.AND P4, PT, R19, RZ, PT ;  /* 0x000000ff1300720c */ /* 0x000fe20003f86270 */
[----:B------:R-:W-:Y:S01]  /*1640*/  @!P5 IMAD.IADD R21, R21, 0x1, -R0 ;  /* 0x000000011515d824 */ /* 0x000fe200078e0a00 */
[----:B------:R-:W-:Y:S01]  /*1650*/  ISETP.GT.U32.AND P5, PT, R0, R75, PT ;  /* 0x0000004b0000720c */ /* 0x000fe20003fa4070 */
[----:B------:R-:W-:Y:S01]  /*1660*/  IMAD.HI.U32 R6, R4, R77, RZ ;  /* 0x0000004d04067227 */ /* 0x000fe200078e00ff */
[----:B------:R-:W-:-:S02]  /*1670*/  IABS R95, R14 ;  /* 0x0000000e005f7213 */ /* 0x000fc40000000000 */
[----:B------:R-:W-:Y:S01]  /*1680*/  LOP3.LUT R16, R2, 0x170, RZ, 0xfc, !PT ;  /* 0x0000017002107812 */ /* 0x000fe200078efcff */
[----:B------:R-:W-:Y:S01]  /*1690*/  @!P0 IMAD.MOV R17, RZ, RZ, -R17 ;  /* 0x000000ffff118224 */ /* 0x000fe200078e0a11 */
[----:B------:R-:W-:Y:S01]  /*16a0*/  ISETP.GT.U32.AND P0, PT, R0, R73, PT ;  /* 0x000000490000720c */ /* 0x000fe20003f04070 */
[----:B------:R-:W-:Y:S01]  /*16b0*/  IMAD.MOV R6, RZ, RZ, -R6 ;  /* 0x000000ffff067224 */ /* 0x000fe200078e0a06 */
[----:B------:R-:W-:Y:S01]  /*16c0*/  IABS R115, R16 ;  /* 0x0000001000737213 */ /* 0x000fe20000000000 */
[--C-:B------:R-:W-:Y:S01]  /*16d0*/  @!P6 IMAD.IADD R71, R71, 0x1, -R0.reuse ;  /* 0x000000014747e824 */ /* 0x100fe200078e0a00 */
[----:B------:R-:W-:Y:S01]  /*16e0*/  ISETP.GE.AND P6, PT, R12, RZ, PT ;  /* 0x000000ff0c00720c */ /* 0x000fe20003fc6270 */
[----:B------:R-:W-:Y:S01]  /*16f0*/  IMAD R77, R0, R6, R77 ;  /* 0x00000006004d7224 */ /* 0x000fe200078e024d */
[----:B------:R-:W-:Y:S01]  /*1700*/  LOP3.LUT R12, R2, 0x1a8, RZ, 0xfc, !PT ;  /* 0x000001a8020c7812 */ /* 0x000fe200078efcff */
[--C-:B------:R-:W-:Y:S01]  /*1710*/  @!P5 IMAD.IADD R75, R75, 0x1, -R0.reuse ;  /* 0x000000014b4bd824 */ /* 0x100fe200078e0a00 */
[----:B------:R-:W-:Y:S01]  /*1720*/  @!P4 IADD3 R71, -R71, RZ, RZ ;  /* 0x000000ff4747c210 */ /* 0x000fe20007ffe1ff */
[--C-:B------:R-:W-:Y:S01]  /*1730*/  @!P3 IMAD.IADD R69, R69, 0x1, -R0.reuse ;  /* 0x000000014545b824 */ /* 0x100fe200078e0a00 */
[C---:B------:R-:W-:Y:S01]  /*1740*/  ISETP.GT.U32.AND P4, PT, R0.reuse, R77, PT ;  /* 0x0000004d0000720c */ /* 0x040fe20003f84070 */
[----:B------:R-:W-:Y:S01]  /*1750*/  @!P1 IMAD.MOV R21, RZ, RZ, -R21 ;  /* 0x000000ffff159224 */ /* 0x000fe200078e0a15 */
[----:B------:R-:W-:Y:S01]  /*1760*/  ISETP.GT.U32.AND P5, PT, R0, R75, PT ;  /* 0x0000004b0000720c */ /* 0x000fe20003fa4070 */
[----:B------:R-:W-:Y:S01]  /*1770*/  @!P0 IMAD.IADD R73, R73, 0x1, -R0 ;  /* 0x0000000149498824 */ /* 0x000fe200078e0a00 */
[----:B------:R-:W-:Y:S01]  /*1780*/  ISETP.GE.AND P0, PT, R8, RZ, PT ;  /* 0x000000ff0800720c */ /* 0x000fe20003f06270 */
[----:B------:R-:W-:Y:S01]  /*1790*/  IMAD.HI.U32 R8, R4, R79, RZ ;  /* 0x0000004f04087227 */ /* 0x000fe200078e00ff */
[----:B------:R-:W-:-:S02]  /*17a0*/  ISETP.GT.U32.AND P2, PT, R0, R69, PT ;  /* 0x000000450000720c */ /* 0x000fc40003f44070 */
[----:B------:R-:W-:Y:S01]  /*17b0*/  ISETP.GT.U32.AND P1, PT, R0, R73, PT ;  /* 0x000000490000720c */ /* 0x000fe20003f24070 */
[----:B------:R-:W-:Y:S01]  /*17c0*/  IMAD.MOV R8, RZ, RZ, -R8 ;  /* 0x000000ffff087224 */ /* 0x000fe200078e0a08 */
[----:B------:R-:W-:Y:S02]  /*17d0*/  LOP3.LUT R6, R2, 0x1b0, RZ, 0xfc, !PT ;  /* 0x000001b002067812 */ /* 0x000fe400078efcff */
[----:B------:R-:W-:Y:S01]  /*17e0*/  IABS R85, R12 ;  /* 0x0000000c00557213 */ /* 0x000fe20000000000 */
[----:B------:R-:W-:Y:S01]  /*17f0*/  IMAD R79, R0, R8, R79 ;  /* 0x00000008004f7224 */ /* 0x000fe200078e024f */
[----:B------:R-:W-:Y:S01]  /*1800*/  IABS R81, R6 ;  /* 0x0000000600517213 */ /* 0x000fe20000000000 */
[--C-:B------:R-:W-:Y:S01]  /*1810*/  @!P4 IMAD.IADD R77, R77, 0x1, -R0.reuse ;  /* 0x000000014d4dc824 */ /* 0x100fe200078e0a00 */
[----:B------:R-:W-:Y:S01]  /*1820*/  ISETP.GE.AND P3, PT, R18, RZ, PT ;  /* 0x000000ff1200720c */ /* 0x000fe20003f66270 */
[--C-:B------:R-:W-:Y:S01]  /*1830*/  @!P5 IMAD.IADD R75, R75, 0x1, -R0.reuse ;  /* 0x000000014b4bd824 */ /* 0x100fe200078e0a00 */
[C---:B------:R-:W-:Y:S01]  /*1840*/  ISETP.GT.U32.AND P5, PT, R0.reuse, R79, PT ;  /* 0x0000004f0000720c */ /* 0x040fe20003fa4070 */
[--C-:B------:R-:W-:Y:S01]  /*1850*/  @!P2 IMAD.IADD R69, R69, 0x1, -R0.reuse ;  /* 0x000000014545a824 */ /* 0x100fe200078e0a00 */
[----:B------:R-:W-:Y:S01]  /*1860*/  ISETP.GT.U32.AND P4, PT, R0, R77, PT ;  /* 0x0000004d0000720c */ /* 0x000fe20003f84070 */
[----:B------:R-:W-:Y:S01]  /*1870*/  @!P1 IMAD.IADD R73, R73, 0x1, -R0 ;  /* 0x0000000149499824 */ /* 0x000fe200078e0a00 */
[----:B------:R-:W-:Y:S01]  /*1880*/  ISETP.GE.AND P2, PT, R10, RZ, PT ;  /* 0x000000ff0a00720c */ /* 0x000fe20003f46270 */
[----:B------:R-:W-:Y:S01]  /*1890*/  IMAD.HI.U32 R10, R4, R85, RZ ;  /* 0x00000055040a7227 */ /* 0x000fe200078e00ff */
[----:B------:R-:W-:-:S02]  /*18a0*/  ISETP.GE.AND P1, PT, R6, RZ, PT ;  /* 0x000000ff0600720c */ /* 0x000fc40003f26270 */
[----:B------:R-:W-:Y:S01]  /*18b0*/  LOP3.LUT R8, R2, 0x1ac, RZ, 0xfc, !PT ;  /* 0x000001ac02087812 */ /* 0x000fe200078efcff */
[----:B------:R-:W-:Y:S01]  /*18c0*/  IMAD.HI.U32 R6, R4, R81, RZ ;  /* 0x0000005104067227 */ /* 0x000fe200078e00ff */
[C---:B------:R-:W-:Y:S02]  /*18d0*/  LOP3.LUT R18, R2.reuse, 0xe0, RZ, 0xfc, !PT ;  /* 0x000000e002127812 */ /* 0x040fe400078efcff */
[----:B------:R-:W-:Y:S01]  /*18e0*/  IABS R83, R8 ;  /* 0x0000000800537213 */ /* 0x000fe20000000000 */
[----:B------:R-:W-:Y:S01]  /*18f0*/  IMAD.MOV R10, RZ, RZ, -R10 ;  /* 0x000000ffff0a7224 */ /* 0x000fe200078e0a0a */
[----:B------:R-:W-:Y:S01]  /*1900*/  IABS R199, R18 ;  /* 0x0000001200c77213 */ /* 0x000fe20000000000 */
[----:B------:R-:W-:Y:S01]  /*1910*/  IMAD.MOV R6, RZ, RZ, -R6 ;  /* 0x000000ffff067224 */ /* 0x000fe200078e0a06 */
[----:B------:R-:W-:Y:S01]  /*1920*/  LOP3.LUT R19, R2, 0xa0, RZ, 0xfc, !PT ;  /* 0x000000a002137812 */ /* 0x000fe200078efcff */
[--C-:B------:R-:W-:Y:S02]  /*1930*/  @!P5 IMAD.IADD R79, R79, 0x1, -R0.reuse ;  /* 0x000000014f4fd824 */ /* 0x100fe400078e0a00 */
[----:B------:R-:W-:Y:S01]  /*1940*/  @!P4 IMAD.IADD R77, R77, 0x1, -R0 ;  /* 0x000000014d4dc824 */ /* 0x000fe200078e0a00 */
[----:B------:R-:W-:Y:S01]  /*1950*/  IABS R231, R19 ;  /* 0x0000001300e77213 */ /* 0x000fe20000000000 */
[C---:B------:R-:W-:Y:S01]  /*1960*/  IMAD R85, R0.reuse, R10, R85 ;  /* 0x0000000a00557224 */ /* 0x040fe200078e0255 */
[C---:B------:R-:W-:Y:S01]  /*1970*/  ISETP.GT.U32.AND P5, PT, R0.reuse, R79, PT ;  /* 0x0000004f0000720c */ /* 0x040fe20003fa4070 */
[----:B------:R-:W-:-:S02]  /*1980*/  IMAD R81, R0, R6, R81 ;  /* 0x0000000600517224 */ /* 0x000fc400078e0251 */
[----:B------:R-:W-:Y:S01]  /*1990*/  @!P2 IMAD.MOV R73, RZ, RZ, -R73 ;  /* 0x000000ffff49a224 */ /* 0x000fe200078e0a49 */
[----:B------:R-:W-:Y:S01]  /*19a0*/  ISETP.GE.AND P2, PT, R8, RZ, PT ;  /* 0x000000ff0800720c */ /* 0x000fe20003f46270 */
[----:B------:R-:W-:Y:S01]  /*19b0*/  @!P0 IMAD.MOV R77, RZ, RZ, -R77 ;  /* 0x000000ffff4d8224 */ /* 0x000fe200078e0a4d */
[----:B------:R-:W-:Y:S01]  /*19c0*/  ISETP.GT.U32.AND P0, PT, R0, R85, PT ;  /* 0x000000550000720c */ /* 0x000fe20003f04070 */
[----:B------:R-:W-:Y:S01]  /*19d0*/  IMAD.HI.U32 R8, R4, R83, RZ ;  /* 0x0000005304087227 */ /* 0x000fe200078e00ff */
[----:B------:R-:W-:-:S03]  /*19e0*/  ISETP.GT.U32.AND P4, PT, R0, R81, PT ;  /* 0x000000510000720c */ /* 0x000fc60003f84070 */
[----:B------:R-:W-:Y:S01]  /*19f0*/  @!P3 IMAD.MOV R69, RZ, RZ, -R69 ;  /* 0x000000ffff45b224 */ /* 0x000fe200078e0a45 */
[----:B------:R-:W-:Y:S01]  /*1a00*/  ISETP.GE.AND P3, PT, R13, RZ, PT ;  /* 0x000000ff0d00720c */ /* 0x000fe20003f66270 */
[----:B------:R-:W-:Y:S01]  /*1a10*/  IMAD.MOV R8, RZ, RZ, -R8 ;  /* 0x000000ffff087224 */ /* 0x000fe200078e0a08 */
[----:B------:R-:W-:Y:S01]  /*1a20*/  LOP3.LUT R13, R2, 0x19c, RZ, 0xfc, !PT ;  /* 0x0000019c020d7812 */ /* 0x000fe200078efcff */
[--C-:B------:R-:W-:Y:S02]  /*1a30*/  @!P5 IMAD.IADD R79, R79, 0x1, -R0.reuse ;  /* 0x000000014f4fd824 */ /* 0x100fe400078e0a00 */
[----:B------:R-:W-:Y:S01]  /*1a40*/  IMAD R83, R0, R8, R83 ;  /* 0x0000000800537224 */ /* 0x000fe200078e0253 */
[----:B------:R-:W-:Y:S01]  /*1a50*/  LOP3.LUT R8, R2, 0x1a4, RZ, 0xfc, !PT ;  /* 0x000001a402087812 */ /* 0x000fe200078efcff */
[----:B------:R-:W-:Y:S01]  /*1a60*/  @!P0 IMAD.IADD R85, R85, 0x1, -R0 ;  /* 0x0000000155558824 */ /* 0x000fe200078e0a00 */
[----:B------:R-:W-:Y:S01]  /*1a70*/  IABS R93, R13 ;  /* 0x0000000d005d7213 */ /* 0x000fe20000000000 */
[----:B------:R-:W-:Y:S01]  /*1a80*/  @!P6 IMAD.MOV R75, RZ, RZ, -R75 ;  /* 0x000000ffff4be224 */ /* 0x000fe200078e0a4b */
[----:B------:R-:W-:Y:S01]  /*1a90*/  IABS R87, R8 ;  /* 0x0000000800577213 */ /* 0x000fe20000000000 */
[----:B------:R-:W-:Y:S01]  /*1aa0*/  IMAD.HI.U32 R10, R4, R95, RZ ;  /* 0x0000005f040a7227 */ /* 0x000fe200078e00ff */
[----:B------:R-:W-:-:S02]  /*1ab0*/  @!P4 IADD3 R81, R81, -R0, RZ ;  /* 0x800000005151c210 */ /* 0x000fc40007ffe0ff */
[C---:B------:R-:W-:Y:S01]  /*1ac0*/  ISETP.GT.U32.AND P0, PT, R0.reuse, R85, PT ;  /* 0x000000550000720c */ /* 0x040fe20003f04070 */
[----:B------:R-:W-:Y:S01]  /*1ad0*/  @!P3 IMAD.MOV R79, RZ, RZ, -R79 ;  /* 0x000000ffff4fb224 */ /* 0x000fe200078e0a4f */
[----:B------:R-:W-:Y:S01]  /*1ae0*/  ISETP.GT.U32.AND P4, PT, R0, R81, PT ;  /* 0x000000510000720c */ /* 0x000fe20003f84070 */
[----:B------:R-:W-:Y:S01]  /*1af0*/  IMAD.HI.U32 R6, R4, R87, RZ ;  /* 0x0000005704067227 */ /* 0x000fe200078e00ff */
[----:B------:R-:W-:Y:S02]  /*1b00*/  ISETP.GE.AND P3, PT, R8, RZ, PT ;  /* 0x000000ff0800720c */ /* 0x000fe40003f66270 */
[----:B------:R-:W-:Y:S01]  /*1b10*/  ISETP.GE.AND P6, PT, R12, RZ, PT ;  /* 0x000000ff0c00720c */ /* 0x000fe20003fc6270 */
[----:B------:R-:W-:Y:S01]  /*1b20*/  IMAD.HI.U32 R8, R4, R93, RZ ;  /* 0x0000005d04087227 */ /* 0x000fe200078e00ff */
[----:B------:R-:W-:Y:S02]  /*1b30*/  LOP3.LUT R12, R2, 0x1a0, RZ, 0xfc, !PT ;  /* 0x000001a0020c7812 */ /* 0x000fe400078efcff */
[----:B------:R-:W-:Y:S01]  /*1b40*/  ISETP.GT.U32.AND P5, PT, R0, R83, PT ;  /* 0x000000530000720c */ /* 0x000fe20003fa4070 */
[----:B------:R-:W-:Y:S01]  /*1b50*/  IMAD.MOV R6, RZ, RZ, -R6 ;  /* 0x000000ffff067224 */ /* 0x000fe200078e0a06 */
[----:B------:R-:W-:Y:S01]  /*1b60*/  IABS R91, R12 ;  /* 0x0000000c005b7213 */ /* 0x000fe20000000000 */
[----:B------:R-:W-:-:S02]  /*1b70*/  IMAD.MOV R8, RZ, RZ, -R8 ;  /* 0x000000ffff087224 */ /* 0x000fc400078e0a08 */
[C---:B------:R-:W-:Y:S02]  /*1b80*/  IMAD R87, R0.reuse, R6, R87 ;  /* 0x0000000600577224 */ /* 0x040fe400078e0257 */
[----:B------:R-:W-:Y:S02]  /*1b90*/  IMAD.MOV R10, RZ, RZ, -R10 ;  /* 0x000000ffff0a7224 */ /* 0x000fe400078e0a0a */
[----:B------:R-:W-:Y:S01]  /*1ba0*/  IMAD R93, R0, R8, R93 ;  /* 0x00000008005d7224 */ /* 0x000fe200078e025d */
[----:B------:R-:W-:Y:S01]  /*1bb0*/  LOP3.LUT R8, R2, 0x194, RZ, 0xfc, !PT ;  /* 0x0000019402087812 */ /* 0x000fe200078efcff */
[--C-:B------:R-:W-:Y:S01]  /*1bc0*/  @!P4 IMAD.IADD R81, R81, 0x1, -R0.reuse ;  /* 0x000000015151c824 */ /* 0x100fe200078e0a00 */
[C---:B------:R-:W-:Y:S01]  /*1bd0*/  ISETP.GT.U32.AND P4, PT, R0.reuse, R87, PT ;  /* 0x000000570000720c */ /* 0x040fe20003f84070 */
[C---:B------:R-:W-:Y:S01]  /*1be0*/  IMAD R95, R0.reuse, R10, R95 ;  /* 0x0000000a005f7224 */ /* 0x040fe200078e025f */
[----:B------:R-:W-:Y:S01]  /*1bf0*/  IABS R97, R8 ;  /* 0x0000000800617213 */ /* 0x000fe20000000000 */
[----:B------:R-:W-:Y:S01]  /*1c00*/  @!P0 IMAD.IADD R85, R85, 0x1, -R0 ;  /* 0x0000000155558824 */ /* 0x000fe200078e0a00 */
[----:B------:R-:W-:Y:S01]  /*1c10*/  ISETP.GT.U32.AND P0, PT, R0, R93, PT ;  /* 0x0000005d0000720c */ /* 0x000fe20003f04070 */
[----:B------:R-:W-:Y:S01]  /*1c20*/  IMAD.HI.U32 R6, R4, R91, RZ ;  /* 0x0000005b04067227 */ /* 0x000fe200078e00ff */
[----:B------:R-:W-:-:S02]  /*1c30*/  LOP3.LUT R10, R2, 0x190, RZ, 0xfc, !PT ;  /* 0x00000190020a7812 */ /* 0x000fc400078efcff */
[----:B------:R-:W-:Y:S01]  /*1c40*/  @!P1 IADD3 R81, -R81, RZ, RZ ;  /* 0x000000ff51519210 */ /* 0x000fe20007ffe1ff */
[----:B------:R-:W-:Y:S01]  /*1c50*/  @!P6 IMAD.MOV R85, RZ, RZ, -R85 ;  /* 0x000000ffff55e224 */ /* 0x000fe200078e0a55 */
[C---:B------:R-:W-:Y:S01]  /*1c60*/  ISETP.GT.U32.AND P6, PT, R0.reuse, R95, PT ;  /* 0x0000005f0000720c */ /* 0x040fe20003fc4070 */
[----:B------:R-:W-:Y:S01]  /*1c70*/  IMAD.MOV R6, RZ, RZ, -R6 ;  /* 0x000000ffff067224 */ /* 0x000fe200078e0a06 */
[----:B------:R-:W-:Y:S01]  /*1c80*/  IABS R99, R10 ;  /* 0x0000000a00637213 */ /* 0x000fe20000000000 */
[----:B------:R-:W-:Y:S02]  /*1c90*/  @!P4 IMAD.IADD R87, R87, 0x1, -R0 ;  /* 0x000000015757c824 */ /* 0x000fe400078e0a00 */
[----:B------:R-:W-:Y:S02]  /*1ca0*/  IMAD R91, R0, R6, R91 ;  /* 0x00000006005b7224 */ /* 0x000fe400078e025b */
[----:B------:R-:W-:Y:S01]  /*1cb0*/  IMAD.HI.U32 R6, R4, R97, RZ ;  /* 0x0000006104067227 */ /* 0x000fe200078e00ff */
[----:B------:R-:W-:-:S02]  /*1cc0*/  ISETP.GT.U32.AND P4, PT, R0, R87, PT ;  /* 0x000000570000720c */ /* 0x000fc40003f84070 */
[C---:B------:R-:W-:Y:S01]  /*1cd0*/  ISETP.GT.U32.AND P1, PT, R0.reuse, R91, PT ;  /* 0x0000005b0000720c */ /* 0x040fe20003f24070 */
[--C-:B------:R-:W-:Y:S02]  /*1ce0*/  @!P0 IMAD.IADD R93, R93, 0x1, -R0.reuse ;  /* 0x000000015d5d8824 */ /* 0x100fe400078e0a00 */
[----:B------:R-:W-:Y:S02]  /*1cf0*/  @!P5 IMAD.IADD R83, R83, 0x1, -R0 ;  /* 0x000000015353d824 */ /* 0x000fe400078e0a00 */
[----:B------:R-:W-:Y:S02]  /*1d00*/  IMAD.MOV R6, RZ, RZ, -R6 ;  /* 0x000000ffff067224 */ /* 0x000fe400078e0a06 */
[----:B------:R-:W-:Y:S01]  /*1d10*/  @!P6 IMAD.IADD R95, R95, 0x1, -R0 ;  /* 0x000000015f5fe824 */ /* 0x000fe200078e0a00 */
[C---:B------:R-:W-:Y:S01]  /*1d20*/  ISETP.GT.U32.AND P6, PT, R0.reuse, R93, PT ;  /* 0x0000005d0000720c */ /* 0x040fe20003fc4070 */
[C---:B------:R-:W-:Y:S01]  /*1d30*/  IMAD R97, R0.reuse, R6, R97 ;  /* 0x0000000600617224 */ /* 0x040fe200078e0261 */
[----:B------:R-:W-:Y:S01]  /*1d40*/  ISETP.GT.U32.AND P5, PT, R0, R83, PT ;  /* 0x000000530000720c */ /* 0x000fe20003fa4070 */
[----:B------:R-:W-:-:S04]  /*1d50*/  IMAD.HI.U32 R6, R4, R99, RZ ;  /* 0x0000006304067227 */ /* 0x000fc800078e00ff */
[----:B------:R-:W-:Y:S02]  /*1d60*/  IMAD.MOV R6, RZ, RZ, -R6 ;  /* 0x000000ffff067224 */ /* 0x000fe400078e0a06 */
[--C-:B------:R-:W-:Y:S01]  /*1d70*/  @!P4 IMAD.IADD R87, R87, 0x1, -R0.reuse ;  /* 0x000000015757c824 */ /* 0x100fe200078e0a00 */
[----:B------:R-:W-:Y:S01]  /*1d80*/  ISETP.GE.AND P4, PT, R14, RZ, PT ;  /* 0x000000ff0e00720c */ /* 0x000fe20003f86270 */
[----:B------:R-:W-:Y:S01]  /*1d90*/  IMAD R99, R0, R6, R99 ;  /* 0x0000000600637224 */ /* 0x000fe200078e0263 */
[----:B------:R-:W-:Y:S01]  /*1da0*/  LOP3.LUT R14, R2, 0x184, RZ, 0xfc, !PT ;  /* 0x00000184020e7812 */ /* 0x000fe200078efcff */
[----:B------:R-:W-:Y:S01]  /*1db0*/  @!P3 IMAD.MOV R87, RZ, RZ, -R87 ;  /* 0x000000ffff57b224 */ /* 0x000fe200078e0a57 */
[----:B------:R-:W-:Y:S01]  /*1dc0*/  @!P6 IADD3 R93, R93, -R0, RZ ;  /* 0x800000005d5de210 */ /* 0x000fe20007ffe0ff */
[--C-:B------:R-:W-:Y:S01]  /*1dd0*/  @!P5 IMAD.IADD R83, R83, 0x1, -R0.reuse ;  /* 0x000000015353d824 */ /* 0x100fe200078e0a00 */
[----:B------:R-:W-:Y:S01]  /*1de0*/  ISETP.GT.U32.AND P6, PT, R0, R99, PT ;  /* 0x000000630000720c */ /* 0x000fe20003fc4070 */
[----:B------:R-:W-:Y:S01]  /*1df0*/  @!P1 IMAD.IADD R91, R91, 0x1, -R0 ;  /* 0x000000015b5b9824 */ /* 0x000fe200078e0a00 */
[----:B------:R-:W-:Y:S01]  /*1e00*/  ISETP.GE.AND P5, PT, R12, RZ, PT ;  /* 0x000000ff0c00720c */ /* 0x000fe20003fa6270 */
[----:B------:R-:W-:Y:S01]  /*1e10*/  @!P2 IMAD.MOV R83, RZ, RZ, -R83 ;  /* 0x000000ffff53a224 */ /* 0x000fe200078e0a53 */
[----:B------:R-:W-:-:S02]  /*1e20*/  LOP3.LUT R12, R2, 0x18c, RZ, 0xfc, !PT ;  /* 0x0000018c020c7812 */ /* 0x000fc400078efcff */
[----:B------:R-:W-:Y:S02]  /*1e30*/  ISETP.GT.U32.AND P3, PT, R0, R95, PT ;  /* 0x0000005f0000720c */ /* 0x000fe40003f64070 */
[----:B------:R-:W-:Y:S02]  /*1e40*/  ISETP.GE.AND P2, PT, R13, RZ, PT ;  /* 0x000000ff0d00720c */ /* 0x000fe40003f46270 */
[----:B------:R-:W-:Y:S02]  /*1e50*/  LOP3.LUT R13, R2, 0x188, RZ, 0xfc, !PT ;  /* 0x00000188020d7812 */ /* 0x000fe400078efcff */
[----:B------:R-:W-:Y:S01]  /*1e60*/  IABS R101, R12 ;  /* 0x0000000c00657213 */ /* 0x000fe20000000000 */
[----:B------:R-:W-:Y:S01]  /*1e70*/  @!P6 IMAD.IADD R99, R99, 0x1, -R0 ;  /* 0x000000016363e824 */ /* 0x000fe200078e0a00 */
[----:B------:R-:W-:Y:S02]  /*1e80*/  ISETP.GT.U32.AND P0, PT, R0, R91, PT ;  /* 0x0000005b0000720c */ /* 0x000fe40003f04070 */
[----:B------:R-:W-:Y:S01]  /*1e90*/  IABS R103, R13 ;  /* 0x0000000d00677213 */ /* 0x000fe20000000000 */
[----:B------:R-:W-:Y:S01]  /*1ea0*/  IMAD.HI.U32 R6, R4, R101, RZ ;  /* 0x0000006504067227 */ /* 0x000fe200078e00ff */
[----:B------:R-:W-:-:S02]  /*1eb0*/  ISETP.GE.AND P1, PT, R8, RZ, PT ;  /* 0x000000ff0800720c */ /* 0x000fc40003f26270 */
[----:B------:R-:W-:Y:S01]  /*1ec0*/  IABS R105, R14 ;  /* 0x0000000e00697213 */ /* 0x000fe20000000000 */
[----:B------:R-:W-:Y:S01]  /*1ed0*/  IMAD.HI.U32 R8, R4, R103, RZ ;  /* 0x0000006704087227 */ /* 0x000fe200078e00ff */
[----:B------:R-:W-:-:S03]  /*1ee0*/  ISETP.GT.U32.AND P6, PT, R0, R99, PT ;  /* 0x000000630000720c */ /* 0x000fc60003fc4070 */
[----:B------:R-:W-:Y:S02]  /*1ef0*/  IMAD.MOV R6, RZ, RZ, -R6 ;  /* 0x000000ffff067224 */ /* 0x000fe400078e0a06 */
[----:B------:R-:W-:Y:S01]  /*1f00*/  @!P3 IMAD.IADD R95, R95, 0x1, -R0 ;  /* 0x000000015f5fb824 */ /* 0x000fe200078e0a00 */
[----:B------:R-:W-:Y:S01]  /*1f10*/  ISETP.GE.AND P3, PT, R10, RZ, PT ;  /* 0x000000ff0a00720c */ /* 0x000fe20003f66270 */
[----:B------:R-:W-:-:S04]  /*1f20*/  IMAD.HI.U32 R10, R4, R105, RZ ;  /* 0x00000069040a7227 */ /* 0x000fc800078e00ff */
[----:B------:R-:W-:Y:S02]  /*1f30*/  IMAD.MOV R8, RZ, RZ, -R8 ;  /* 0x000000ffff087224 */ /* 0x000fe400078e0a08 */
[C---:B------:R-:W-:Y:S02]  /*1f40*/  IMAD R101, R0.reuse, R6, R101 ;  /* 0x0000000600657224 */ /* 0x040fe400078e0265 */
[----:B------:R-:W-:Y:S01]  /*1f50*/  @!P0 IMAD.IADD R91, R91, 0x1, -R0 ;  /* 0x000000015b5b8824 */ /* 0x000fe200078e0a00 */
[C---:B------:R-:W-:Y:S01]  /*1f60*/  ISETP.GT.U32.AND P0, PT, R0.reuse, R97, PT ;  /* 0x000000610000720c */ /* 0x040fe20003f04070 */
[----:B------:R-:W-:Y:S02]  /*1f70*/  IMAD.MOV R10, RZ, RZ, -R10 ;  /* 0x000000ffff0a7224 */ /* 0x000fe400078e0a0a */
[C---:B------:R-:W-:Y:S02]  /*1f80*/  IMAD R103, R0.reuse, R8, R103 ;  /* 0x0000000800677224 */ /* 0x040fe400078e0267 */
[----:B------:R-:W-:Y:S01]  /*1f90*/  @!P2 IMAD.MOV R93, RZ, RZ, -R93 ;  /* 0x000000ffff5da224 */ /* 0x000fe200078e0a5d */
[C---:B------:R-:W-:Y:S01]  /*1fa0*/  ISETP.GT.U32.AND P2, PT, R0.reuse, R101, PT ;  /* 0x000000650000720c */ /* 0x040fe20003f44070 */
[----:B------:R-:W-:Y:S01]  /*1fb0*/  IMAD R105, R0, R10, R105 ;  /* 0x0000000a00697224 */ /* 0x000fe200078e0269 */
[----:B------:R-:W-:Y:S01]  /*1fc0*/  LOP3.LUT R10, R2, 0x180, RZ, 0xfc, !PT ;  /* 0x00000180020a7812 */ /* 0x000fe200078efcff */
[----:B------:R-:W-:Y:S01]  /*1fd0*/  @!P4 IMAD.MOV R95, RZ, RZ, -R95 ;  /* 0x000000ffff5fc224 */ /* 0x000fe200078e0a5f */
[C---:B------:R-:W-:Y:S01]  /*1fe0*/  ISETP.GT.U32.AND P4, PT, R0.reuse, R103, PT ;  /* 0x000000670000720c */ /* 0x040fe20003f84070 */
[--C-:B------:R-:W-:Y:S01]  /*1ff0*/  @!P6 IMAD.IADD R99, R99, 0x1, -R0.reuse ;  /* 0x000000016363e824 */ /* 0x100fe200078e0a00 */
[----:B------:R-:W-:Y:S01]  /*2000*/  ISETP.GT.U32.AND P6, PT, R0, R105, PT ;  /* 0x000000690000720c */ /* 0x000fe20003fc4070 */
[----:B------:R-:W-:Y:S01]  /*2010*/  @!P0 IMAD.IADD R97, R97, 0x1, -R0 ;  /* 0x0000000161618824 */ /* 0x000fe200078e0a00 */
[----:B------:R-:W-:Y:S01]  /*2020*/  ISETP.GE.AND P0, PT, R12, RZ, PT ;  /* 0x000000ff0c00720c */ /* 0x000fe20003f06270 */
[----:B------:R-:W-:Y:S01]  /*2030*/  @!P5 IMAD.MOV R91, RZ, RZ, -R91 ;  /* 0x000000ffff5bd224 */ /* 0x000fe200078e0a5b */
[----:B------:R-:W-:Y:S01]  /*2040*/  IABS R107, R10 ;  /* 0x0000000a006b7213 */ /* 0x000fe20000000000 */
[----:B------:R-:W-:Y:S01]  /*2050*/  @!P3 IMAD.MOV R99, RZ, RZ, -R99 ;  /* 0x000000ffff63b224 */ /* 0x000fe200078e0a63 */
[----:B------:R-:W-:-:S02]  /*2060*/  LOP3.LUT R12, R2, 0x17c, RZ, 0xfc, !PT ;  /* 0x0000017c020c7812 */ /* 0x000fc400078efcff */
[----:B------:R-:W-:Y:S01]  /*2070*/  @!P2 IADD3 R101, R101, -R0, RZ ;  /* 0x800000006565a210 */ /* 0x000fe20007ffe0ff */
[----:B------:R-:W-:Y:S01]  /*2080*/  IMAD.HI.U32 R6, R4, R107, RZ ;  /* 0x0000006b04067227 */ /* 0x000fe200078e00ff */
[----:B------:R-:W-:Y:S02]  /*2090*/  IABS R109, R12 ;  /* 0x0000000c006d7213 */ /* 0x000fe40000000000 */
[C---:B------:R-:W-:Y:S01]  /*20a0*/  ISETP.GT.U32.AND P5, PT, R0.reuse, R97, PT ;  /* 0x000000610000720c */ /* 0x040fe20003fa4070 */
[--C-:B------:R-:W-:Y:S01]  /*20b0*/  @!P4 IMAD.IADD R103, R103, 0x1, -R0.reuse ;  /* 0x000000016767c824 */ /* 0x100fe200078e0a00 */
[----:B------:R-:W-:Y:S01]  /*20c0*/  ISETP.GT.U32.AND P4, PT, R0, R101, PT ;  /* 0x000000650000720c */ /* 0x000fe20003f84070 */
[----:B------:R-:W-:Y:S01]  /*20d0*/  @!P6 IMAD.IADD R105, R105, 0x1, -R0 ;  /* 0x000000016969e824 */ /* 0x000fe200078e0a00 */
[----:B------:R-:W-:Y:S01]  /*20e0*/  ISETP.GE.AND P2, PT, R14, RZ, PT ;  /* 0x000000ff0e00720c */ /* 0x000fe20003f46270 */
[----:B------:R-:W-:Y:S01]  /*20f0*/  IMAD.MOV R8, RZ, RZ, -R6 ;  /* 0x000000ffff087224 */ /* 0x000fe200078e0a06 */
[----:B------:R-:W-:Y:S01]  /*2100*/  ISETP.GT.U32.AND P6, PT, R0, R103, PT ;  /* 0x000000670000720c */ /* 0x000fe20003fc4070 */
[----:B------:R-:W-:Y:S01]  /*2110*/  IMAD.HI.U32 R6, R4, R109, RZ ;  /* 0x0000006d04067227 */ /* 0x000fe200078e00ff */
[----:B------:R-:W-:-:S03]  /*2120*/  LOP3.LUT R14, R2, 0x174, RZ, 0xfc, !PT ;  /* 0x00000174020e7812 */ /* 0x000fc600078efcff */
[C---:B------:R-:W-:Y:S01]  /*2130*/  IMAD R107, R0.reuse, R8, R107 ;  /* 0x00000008006b7224 */ /* 0x040fe200078e026b */
[----:B------:R-:W-:Y:S01]  /*2140*/  IABS R113, R14 ;  /* 0x0000000e00717213 */ /* 0x000fe20000000000 */
[----:B------:R-:W-:Y:S02]  /*2150*/  IMAD.MOV R6, RZ, RZ, -R6 ;  /* 0x000000ffff067224 */ /* 0x000fe400078e0a06 */
[--C-:B------:R-:W-:Y:S01]  /*2160*/  @!P4 IMAD.IADD R101, R101, 0x1, -R0.reuse ;  /* 0x000000016565c824 */ /* 0x100fe200078e0a00 */
[C---:B------:R-:W-:Y:S01]  /*2170*/  ISETP.GT.U32.AND P4, PT, R0.reuse, R107, PT ;  /* 0x0000006b0000720c */ /* 0x040fe20003f84070 */
[C---:B------:R-:W-:Y:S02]  /*2180*/  IMAD R109, R0.reuse, R6, R109 ;  /* 0x00000006006d7224 */ /* 0x040fe400078e026d */
[--C-:B------:R-:W-:Y:S01]  /*2190*/  @!P5 IMAD.IADD R97, R97, 0x1, -R0.reuse ;  /* 0x000000016161d824 */ /* 0x100fe200078e0a00 */
[----:B------:R-:W-:Y:S01]  /*21a0*/  ISETP.GE.AND P5, PT, R13, RZ, PT ;  /* 0x000000ff0d00720c */ /* 0x000fe20003fa6270 */
[----:B------:R-:W-:Y:S01]  /*21b0*/  @!P6 IMAD.IADD R103, R103, 0x1, -R0 ;  /* 0x000000016767e824 */ /* 0x000fe200078e0a00 */
[----:B------:R-:W-:Y:S01]  /*21c0*/  ISETP.GT.U32.AND P6, PT, R0, R109, PT ;  /* 0x0000006d0000720c */ /* 0x000fe20003fc4070 */
[----:B------:R-:W-:Y:S01]  /*21d0*/  @!P1 IMAD.MOV R97, RZ, RZ, -R97 ;  /* 0x000000ffff619224 */ /* 0x000fe200078e0a61 */
[----:B------:R-:W-:Y:S01]  /*21e0*/  LOP3.LUT R13, R2, 0x178, RZ, 0xfc, !PT ;  /* 0x00000178020d7812 */ /* 0x000fe200078efcff */
[----:B------:R-:W-:Y:S01]  /*21f0*/  @!P0 IMAD.MOV R101, RZ, RZ, -R101 ;  /* 0x000000ffff658224 */ /* 0x000fe200078e0a65 */
[----:B------:R-:W-:-:S02]  /*2200*/  ISETP.GT.U32.AND P1, PT, R0, R105, PT ;  /* 0x000000690000720c */ /* 0x000fc40003f24070 */
[----:B------:R-:W-:Y:S01]  /*2210*/  IABS R111, R13 ;  /* 0x0000000d006f7213 */ /* 0x000fe20000000000 */
[----:B------:R-:W-:Y:S01]  /*2220*/  @!P4 IMAD.IADD R107, R107, 0x1, -R0 ;  /* 0x000000016b6bc824 */ /* 0x000fe200078e0a00 */
[----:B------:R-:W-:Y:S02]  /*2230*/  ISETP.GE.AND P4, PT, R12, RZ, PT ;  /* 0x000000ff0c00720c */ /* 0x000fe40003f86270 */
[----:B------:R-:W-:Y:S01]  /*2240*/  LOP3.LUT R12, R2, 0x164, RZ, 0xfc, !PT ;  /* 0x00000164020c7812 */ /* 0x000fe200078efcff */
[----:B------:R-:W-:Y:S02]  /*2250*/  IMAD.HI.U32 R6, R4, R111, RZ ;  /* 0x0000006f04067227 */ /* 0x000fe400078e00ff */
[----:B------:R-:W-:Y:S02]  /*2260*/  @!P6 IADD3 R109, R109, -R0, RZ ;  /* 0x800000006d6de210 */ /* 0x000fe40007ffe0ff */
[----:B------:R-:W-:Y:S01]  /*2270*/  IMAD.MOV R8, RZ, RZ, -R6 ;  /* 0x000000ffff087224 */ /* 0x000fe200078e0a06 */
[----:B------:R-:W-:Y:S01]  /*2280*/  ISETP.GT.U32.AND P6, PT, R0, R107, PT ;  /* 0x0000006b0000720c */ /* 0x000fe20003fc4070 */
[----:B------:R-:W-:Y:S01]  /*2290*/  IMAD.HI.U32 R6, R4, R113, RZ ;  /* 0x0000007104067227 */ /* 0x000fe200078e00ff */
[----:B------:R-:W-:-:S02]  /*22a0*/  ISETP.GT.U32.AND P0, PT, R0, R109, PT ;  /* 0x0000006d0000720c */ /* 0x000fc40003f04070 */
[----:B------:R-:W-:Y:S01]  /*22b0*/  IABS R121, R12 ;  /* 0x0000000c00797213 */ /* 0x000fe20000000000 */
[----:B------:R-:W-:Y:S02]  /*22c0*/  IMAD R111, R0, R8, R111 ;  /* 0x00000008006f7224 */ /* 0x000fe400078e026f */
[----:B------:R-:W-:Y:S02]  /*22d0*/  IMAD.MOV R8, RZ, RZ, -R6 ;  /* 0x000000ffff087224 */ /* 0x000fe400078e0a06 */
[----:B------:R-:W-:Y:S01]  /*22e0*/  IMAD.HI.U32 R6, R4, R115, RZ ;  /* 0x0000007304067227 */ /* 0x000fe200078e00ff */
[----:B------:R-:W-:-:S03]  /*22f0*/  ISETP.GT.U32.AND P3, PT, R0, R111, PT ;  /* 0x0000006f0000720c */ /* 0x000fc60003f64070 */
[----:B------:R-:W-:Y:S01]  /*2300*/  IMAD R113, R0, R8, R113 ;  /* 0x0000000800717224 */ /* 0x000fe200078e0271 */
[----:B------:R-:W-:Y:S01]  /*2310*/  LOP3.LUT R8, R2, 0x16c, RZ, 0xfc, !PT ;  /* 0x0000016c02087812 */ /* 0x000fe200078efcff */
[--C-:B------:R-:W-:Y:S02]  /*2320*/  @!P6 IMAD.IADD R107, R107, 0x1, -R0.reuse ;  /* 0x000000016b6be824 */ /* 0x100fe400078e0a00 */
[----:B------:R-:W-:Y:S01]  /*2330*/  @!P1 IMAD.IADD R105, R105, 0x1, -R0 ;  /* 0x0000000169699824 */ /* 0x000fe200078e0a00 */
[----:B------:R-:W-:Y:S01]  /*2340*/  ISETP.GT.U32.AND P6, PT, R0, R113, PT ;  /* 0x000000710000720c */ /* 0x000fe20003fc4070 */
[----:B------:R-:W-:Y:S01]  /*2350*/  IMAD.MOV R6, RZ, RZ, -R6 ;  /* 0x000000ffff067224 */ /* 0x000fe200078e0a06 */
[----:B------:R-:W-:Y:S01]  /*2360*/  ISETP.GE.AND P1, PT, R10, RZ, PT ;  /* 0x000000ff0a00720c */ /* 0x000fe20003f26270 */
[--C-:B------:R-:W-:Y:S01]  /*2370*/  @!P0 IMAD.IADD R109, R109, 0x1, -R0.reuse ;  /* 0x000000016d6d8824 */ /* 0x100fe200078e0a00 */
[----:B------:R-:W-:Y:S01]  /*2380*/  IABS R117, R8 ;  /* 0x0000000800757213 */ /* 0x000fe20000000000 */
[----:B------:R-:W-:Y:S01]  /*2390*/  @!P3 IMAD.IADD R111, R111, 0x1, -R0 ;  /* 0x000000016f6fb824 */ /* 0x000fe200078e0a00 */
[----:B------:R-:W-:Y:S01]  /*23a0*/  LOP3.LUT R10, R2, 0x168, RZ, 0xfc, !PT ;  /* 0x00000168020a7812 */ /* 0x000fe200078efcff */
[----:B------:R-:W-:Y:S01]  /*23b0*/  IMAD R115, R0, R6, R115 ;  /* 0x0000000600737224 */ /* 0x000fe200078e0273 */
[----:B------:R-:W-:Y:S01]  /*23c0*/  @!P4 IADD3 R109, -R109, RZ, RZ ;  /* 0x000000ff6d6dc210 */ /* 0x000fe20007ffe1ff */
[----:B------:R-:W-:Y:S01]  /*23d0*/  IMAD.HI.U32 R6, R4, R117, RZ ;  /* 0x0000007504067227 */ /* 0x000fe200078e00ff */
[----:B------:R-:W-:-:S02]  /*23e0*/  IABS R119, R10 ;  /* 0x0000000a00777213 */ /* 0x000fc40000000000 */
[C---:B------:R-:W-:Y:S01]  /*23f0*/  ISETP.GT.U32.AND P4, PT, R0.reuse, R115, PT ;  /* 0x000000730000720c */ /* 0x040fe20003f84070 */
[----:B------:R-:W-:Y:S01]  /*2400*/  @!P6 IMAD.IADD R113, R113, 0x1, -R0 ;  /* 0x000000017171e824 */ /* 0x000fe200078e0a00 */
[C---:B------:R-:W-:Y:S01]  /*2410*/  ISETP.GT.U32.AND P6, PT, R0.reuse, R111, PT ;  /* 0x0000006f0000720c */ /* 0x040fe20003fc4070 */
[----:B------:R-:W-:Y:S01]  /*2420*/  @!P5 IMAD.MOV R103, RZ, RZ, -R103 ;  /* 0x000000ffff67d224 */ /* 0x000fe200078e0a67 */
[----:B------:R-:W-:Y:S01]  /*2430*/  ISETP.GE.AND P5, PT, R13, RZ, PT ;  /* 0x000000ff0d00720c */ /* 0x000fe20003fa6270 */
[----:B------:R-:W-:Y:S01]  /*2440*/  @!P1 IMAD.MOV R107, RZ, RZ, -R107 ;  /* 0x000000ffff6b9224 */ /* 0x000fe200078e0a6b */
[----:B------:R-:W-:Y:S01]  /*2450*/  ISETP.GT.U32.AND P1, PT, R0, R113, PT ;  /* 0x000000710000720c */ /* 0x000fe20003f24070 */
[----:B------:R-:W-:Y:S01]  /*2460*/  IMAD.MOV R6, RZ, RZ, -R6 ;  /* 0x000000ffff067224 */ /* 0x000fe200078e0a06 */
[----:B------:R-:W-:Y:S01]  /*2470*/  ISETP.GE.AND P3, PT, R8, RZ, PT ;  /* 0x000000ff0800720c */ /* 0x000fe20003f66270 */
[----:B------:R-:W-:Y:S01]  /*2480*/  @!P2 IMAD.MOV R105, RZ, RZ, -R105 ;  /* 0x000000ffff69a224 */ /* 0x000fe200078e0a69 */
[----:B------:R-:W-:Y:S01]  /*2490*/  ISETP.GE.AND P2, PT, R14, RZ, PT ;  /* 0x000000ff0e00720c */ /* 0x000fe20003f46270 */
[----:B------:R-:W-:Y:S01]  /*24a0*/  IMAD R117, R0, R6, R117 ;  /* 0x0000000600757224 */ /* 0x000fe200078e0275 */
[----:B------:R-:W-:Y:S01]  /*24b0*/  LOP3.LUT R13, R2, 0x160, RZ, 0xfc, !PT ;  /* 0x00000160020d7812 */ /* 0x000fe200078efcff */
[--C-:B------:R-:W-:Y:S01]  /*24c0*/  @!P4 IMAD.IADD R115, R115, 0x1, -R0.reuse ;  /* 0x000000017373c824 */ /* 0x100fe200078e0a00 */
        /* <DEDUP_REMOVED lines=8> */
[----:B------:R-:W-:Y:S01]  /*2550*/  @!P1 IMAD.IADD R113, R113, 0x1, -R0 ;  /* 0x0000000171719824 */ /* 0x000fe200078e0a00 */
[----:B------:R-:W-:Y:S01]  /*2560*/  ISETP.GE.AND P1, PT, R10, RZ, PT ;  /* 0x000000ff0a00720c */ /* 0x000fe20003f26270 */
[----:B------:R-:W-:Y:S01]  /*2570*/  IMAD.HI.U32 R8, R4, R121, RZ ;  /* 0x0000007904087227 */ /* 0x000fe200078e00ff */
[----:B------:R-:W-:Y:S02]  /*2580*/  IABS R127, R12 ;  /* 0x0000000c007f7213 */ /* 0x000fe40000000000 */
[----:B------:R-:W-:Y:S01]  /*2590*/  ISETP.GE.AND P0, PT, R16, RZ, PT ;  /* 0x000000ff1000720c */ /* 0x000fe20003f06270 */
[----:B------:R-:W-:Y:S01]  /*25a0*/  IMAD.MOV R10, RZ, RZ, -R6 ;  /* 0x000000ffff0a7224 */ /* 0x000fe200078e0a06 */
[C---:B------:R-:W-:Y:S01]  /*25b0*/  LOP3.LUT R16, R2.reuse, 0x150, RZ, 0xfc, !PT ;  /* 0x0000015002107812 */ /* 0x040fe200078efcff */
[----:B------:R-:W-:Y:S01]  /*25c0*/  IMAD.MOV R8, RZ, RZ, -R8 ;  /* 0x000000ffff087224 */ /* 0x000fe200078e0a08 */
[----:B------:R-:W-:Y:S01]  /*25d0*/  LOP3.LUT R14, R2, 0x154, RZ, 0xfc, !PT ;  /* 0x00000154020e7812 */ /* 0x000fe200078efcff */
[----:B------:R-:W-:Y:S01]  /*25e0*/  IMAD R119, R0, R10, R119 ;  /* 0x0000000a00777224 */ /* 0x000fe200078e0277 */
[----:B------:R-:W-:Y:S01]  /*25f0*/  LOP3.LUT R10, R2, 0x15c, RZ, 0xfc, !PT ;  /* 0x0000015c020a7812 */ /* 0x000fe200078efcff */
[--C-:B------:R-:W-:Y:S01]  /*2600*/  @!P6 IMAD.IADD R117, R117, 0x1, -R0.reuse ;  /* 0x000000017575e824 */ /* 0x100fe200078e0a00 */
[----:B------:R-:W-:Y:S01]  /*2610*/  IABS R131, R16 ;  /* 0x0000001000837213 */ /* 0x000fe20000000000 */
[C---:B------:R-:W-:Y:S01]  /*2620*/  IMAD R121, R0.reuse, R8, R121 ;  /* 0x0000000800797224 */ /* 0x040fe200078e0279 */
[----:B------:R-:W-:Y:S01]  /*2630*/  IABS R125, R10 ;  /* 0x0000000a007d7213 */ /* 0x000fe20000000000 */
[----:B------:R-:W-:Y:S01]  /*2640*/  @!P2 IMAD.MOV R113, RZ, RZ, -R113 ;  /* 0x000000ffff71a224 */ /* 0x000fe200078e0a71 */
[C---:B------:R-:W-:Y:S01]  /*2650*/  ISETP.GT.U32.AND P2, PT, R0.reuse, R119, PT ;  /* 0x000000770000720c */ /* 0x040fe20003f44070 */
[----:B------:R-:W-:Y:S01]  /*2660*/  @!P5 IMAD.IADD R115, R115, 0x1, -R0 ;  /* 0x000000017373d824 */ /* 0x000fe200078e0a00 */
[----:B------:R-:W-:Y:S01]  /*2670*/  ISETP.GT.U32.AND P6, PT, R0, R117, PT ;  /* 0x000000750000720c */ /* 0x000fe20003fc4070 */
[----:B------:R-:W-:Y:S01]  /*2680*/  IMAD.HI.U32 R6, R4, R123, RZ ;  /* 0x0000007b04067227 */ /* 0x000fe200078e00ff */
[----:B------:R-:W-:-:S02]  /*2690*/  ISETP.GT.U32.AND P5, PT, R0, R121, PT ;  /* 0x000000790000720c */ /* 0x000fc40003fa4070 */
[----:B------:R-:W-:Y:S01]  /*26a0*/  IABS R129, R14 ;  /* 0x0000000e00817213 */ /* 0x000fe20000000000 */
[----:B------:R-:W-:Y:S02]  /*26b0*/  IMAD.MOV R6, RZ, RZ, -R6 ;  /* 0x000000ffff067224 */ /* 0x000fe400078e0a06 */
[----:B------:R-:W-:-:S04]  /*26c0*/  IMAD.HI.U32 R8, R4, R127, RZ ;  /* 0x0000007f04087227 */ /* 0x000fc800078e00ff */
[C---:B------:R-:W-:Y:S01]  /*26d0*/  IMAD R123, R0.reuse, R6, R123 ;  /* 0x00000006007b7224 */ /* 0x040fe200078e027b */
[----:B------:R-:W-:Y:S01]  /*26e0*/  @!P2 IADD3 R119, R119, -R0, RZ ;  /* 0x800000007777a210 */ /* 0x000fe20007ffe0ff */
[--C-:B------:R-:W-:Y:S01]  /*26f0*/  @!P6 IMAD.IADD R117, R117, 0x1, -R0.reuse ;  /* 0x000000017575e824 */ /* 0x100fe200078e0a00 */
[----:B------:R-:W-:Y:S01]  /*2700*/  ISETP.GE.AND P2, PT, R13, RZ, PT ;  /* 0x000000ff0d00720c */ /* 0x000fe20003f46270 */
[----:B------:R-:W-:Y:S01]  /*2710*/  @!P5 IMAD.IADD R121, R121, 0x1, -R0 ;  /* 0x000000017979d824 */ /* 0x000fe200078e0a00 */
[----:B------:R-:W-:Y:S01]  /*2720*/  ISETP.GT.U32.AND P6, PT, R0, R123, PT ;  /* 0x0000007b0000720c */ /* 0x000fe20003fc4070 */
[----:B------:R-:W-:Y:S01]  /*2730*/  IMAD.HI.U32 R6, R4, R125, RZ ;  /* 0x0000007d04067227 */ /* 0x000fe200078e00ff */
[----:B------:R-:W-:Y:S02]  /*2740*/  ISETP.GT.U32.AND P5, PT, R0, R119, PT ;  /* 0x000000770000720c */ /* 0x000fe40003fa4070 */
[----:B------:R-:W-:Y:S01]  /*2750*/  LOP3.LUT R13, R2, 0x12c, RZ, 0xfc, !PT ;  /* 0x0000012c020d7812 */ /* 0x000fe200078efcff */
[----:B------:R-:W-:-:S02]  /*2760*/  IMAD.MOV R6, RZ, RZ, -R6 ;  /* 0x000000ffff067224 */ /* 0x000fc400078e0a06 */
[----:B------:R-:W-:Y:S01]  /*2770*/  IMAD.MOV R8, RZ, RZ, -R8 ;  /* 0x000000ffff087224 */ /* 0x000fe200078e0a08 */
[----:B------:R-:W-:Y:S01]  /*2780*/  IABS R161, R13 ;  /* 0x0000000d00a17213 */ /* 0x000fe20000000000 */
[C---:B------:R-:W-:Y:S02]  /*2790*/  IMAD R125, R0.reuse, R6, R125 ;  /* 0x00000006007d7224 */ /* 0x040fe400078e027d */
[C---:B------:R-:W-:Y:S02]  /*27a0*/  IMAD R127, R0.reuse, R8, R127 ;  /* 0x00000008007f7224 */ /* 0x040fe400078e027f */
[--C-:B------:R-:W-:Y:S01]  /*27b0*/  @!P6 IMAD.IADD R123, R123, 0x1, -R0.reuse ;  /* 0x000000017b7be824 */ /* 0x100fe200078e0a00 */
[C---:B------:R-:W-:Y:S01]  /*27c0*/  ISETP.GT.U32.AND P6, PT, R0.reuse, R121, PT ;  /* 0x000000790000720c */ /* 0x040fe20003fc4070 */
[----:B------:R-:W-:Y:S01]  /*27d0*/  @!P5 IMAD.IADD R119, R119, 0x1, -R0 ;  /* 0x000000017777d824 */ /* 0x000fe200078e0a00 */
[----:B------:R-:W-:Y:S01]  /*27e0*/  ISETP.GT.U32.AND P5, PT, R0, R125, PT ;  /* 0x0000007d0000720c */ /* 0x000fe20003fa4070 */
[----:B------:R-:W-:-:S04]  /*27f0*/  IMAD.HI.U32 R8, R4, R131, RZ ;  /* 0x0000008304087227 */ /* 0x000fc800078e00ff */
[----:B------:R-:W-:Y:S02]  /*2800*/  IMAD.MOV R8, RZ, RZ, -R8 ;  /* 0x000000ffff087224 */ /* 0x000fe400078e0a08 */
[----:B------:R-:W-:Y:S01]  /*2810*/  @!P3 IMAD.MOV R117, RZ, RZ, -R117 ;  /* 0x000000ffff75b224 */ /* 0x000fe200078e0a75 */
[----:B------:R-:W-:Y:S01]  /*2820*/  ISETP.GE.AND P3, PT, R10, RZ, PT ;  /* 0x000000ff0a00720c */ /* 0x000fe20003f66270 */
[----:B------:R-:W-:Y:S01]  /*2830*/  IMAD R131, R0, R8, R131 ;  /* 0x0000000800837224 */ /* 0x000fe200078e0283 */
[----:B------:R-:W-:Y:S01]  /*2840*/  LOP3.LUT R10, R2, 0x14c, RZ, 0xfc, !PT ;  /* 0x0000014c020a7812 */ /* 0x000fe200078efcff */
[----:B------:R-:W-:Y:S01]  /*2850*/  @!P6 IMAD.IADD R121, R121, 0x1, -R0 ;  /* 0x000000017979e824 */ /* 0x000fe200078e0a00 */
[C---:B------:R-:W-:Y:S01]  /*2860*/  ISETP.GT.U32.AND P6, PT, R0.reuse, R127, PT ;  /* 0x0000007f0000720c */ /* 0x040fe20003fc4070 */
[----:B------:R-:W-:Y:S01]  /*2870*/  @!P1 IMAD.MOV R119, RZ, RZ, -R119 ;  /* 0x000000ffff779224 */ /* 0x000fe200078e0a77 */
[----:B------:R-:W-:Y:S01]  /*2880*/  @!P5 IADD3 R125, R125, -R0, RZ ;  /* 0x800000007d7dd210 */ /* 0x000fe20007ffe0ff */
[----:B------:R-:W-:Y:S01]  /*2890*/  @!P4 IMAD.MOV R121, RZ, RZ, -R121 ;  /* 0x000000ffff79c224 */ /* 0x000fe200078e0a79 */
[----:B------:R-:W-:Y:S01]  /*28a0*/  ISETP.GT.U32.AND P4, PT, R0, R131, PT ;  /* 0x000000830000720c */ /* 0x000fe20003f84070 */
[----:B------:R-:W-:Y:S01]  /*28b0*/  IMAD.HI.U32 R6, R4, R129, RZ ;  /* 0x0000008104067227 */ /* 0x000fe200078e00ff */
[----:B------:R-:W-:-:S02]  /*28c0*/  ISETP.GT.U32.AND P1, PT, R0, R125, PT ;  /* 0x0000007d0000720c */ /* 0x000fc40003f24070 */
[----:B------:R-:W-:Y:S01]  /*28d0*/  IABS R133, R10 ;  /* 0x0000000a00857213 */ /* 0x000fe20000000000 */
[----:B------:R-:W-:Y:S01]  /*28e0*/  IMAD.MOV R6, RZ, RZ, -R6 ;  /* 0x000000ffff067224 */ /* 0x000fe200078e0a06 */
[----:B------:R-:W-:Y:S01]  /*28f0*/  LOP3.LUT R8, R2, 0x148, RZ, 0xfc, !PT ;  /* 0x0000014802087812 */ /* 0x000fe200078efcff */
[----:B------:R-:W-:Y:S01]  /*2900*/  @!P0 IMAD.MOV R115, RZ, RZ, -R115 ;  /* 0x000000ffff738224 */ /* 0x000fe200078e0a73 */
[C---:B------:R-:W-:Y:S01]  /*2910*/  ISETP.GT.U32.AND P0, PT, R0.reuse, R123, PT ;  /* 0x0000007b0000720c */ /* 0x040fe20003f04070 */
[----:B------:R-:W-:Y:S01]  /*2920*/  IMAD R129, R0, R6, R129 ;  /* 0x0000000600817224 */ /* 0x000fe200078e0281 */
[----:B------:R-:W-:Y:S01]  /*2930*/  IABS R135, R8 ;  /* 0x0000000800877213 */ /* 0x000fe20000000000 */
[----:B------:R-:W-:Y:S02]  /*2940*/  @!P6 IMAD.IADD R127, R127, 0x1, -R0 ;  /* 0x000000017f7fe824 */ /* 0x000fe400078e0a00 */
[----:B------:R-:W-:Y:S01]  /*2950*/  IMAD.HI.U32 R6, R4, R133, RZ ;  /* 0x0000008504067227 */ /* 0x000fe200078e00ff */
[----:B------:R-:W-:-:S02]  /*2960*/  ISETP.GT.U32.AND P5, PT, R0, R129, PT ;  /* 0x000000810000720c */ /* 0x000fc40003fa4070 */
[----:B------:R-:W-:Y:S01]  /*2970*/  ISETP.GT.U32.AND P6, PT, R0, R127, PT ;  /* 0x0000007f0000720c */ /* 0x000fe20003fc4070 */
[--C-:B------:R-:W-:Y:S01]  /*2980*/  @!P1 IMAD.IADD R125, R125, 0x1, -R0.reuse ;  /* 0x000000017d7d9824 */ /* 0x100fe200078e0a00 */
[----:B------:R-:W-:Y:S01]  /*2990*/  ISETP.GE.AND P1, PT, R16, RZ, PT ;  /* 0x000000ff1000720c */ /* 0x000fe20003f26270 */
[----:B------:R-:W-:Y:S01]  /*29a0*/  @!P4 IMAD.IADD R131, R131, 0x1, -R0 ;  /* 0x000000018383c824 */ /* 0x000fe200078e0a00 */
[----:B------:R-:W-:Y:S01]  /*29b0*/  ISETP.GE.AND P4, PT, R10, RZ, PT ;  /* 0x000000ff0a00720c */ /* 0x000fe20003f86270 */
[----:B------:R-:W-:Y:S01]  /*29c0*/  IMAD.MOV R6, RZ, RZ, -R6 ;  /* 0x000000ffff067224 */ /* 0x000fe200078e0a06 */
[----:B------:R-:W-:Y:S01]  /*29d0*/  LOP3.LUT R10, R2, 0x13c, RZ, 0xfc, !PT ;  /* 0x0000013c020a7812 */ /* 0x000fe200078efcff */
[----:B------:R-:W-:Y:S01]  /*29e0*/  @!P3 IMAD.MOV R125, RZ, RZ, -R125 ;  /* 0x000000ffff7db224 */ /* 0x000fe200078e0a7d */
[C---:B------:R-:W-:Y:S01]  /*29f0*/  ISETP.GT.U32.AND P3, PT, R0.reuse, R131, PT ;  /* 0x000000830000720c */ /* 0x040fe20003f64070 */
[----:B------:R-:W-:Y:S01]  /*2a00*/  IMAD R133, R0, R6, R133 ;  /* 0x0000000600857224 */ /* 0x000fe200078e0285 */
[----:B------:R-:W-:Y:S01]  /*2a10*/  IABS R141, R10 ;  /* 0x0000000a008d7213 */ /* 0x000fe20000000000 */
[----:B------:R-:W-:Y:S01]  /*2a20*/  IMAD.HI.U32 R6, R4, R135, RZ ;  /* 0x0000008704067227 */ /* 0x000fe200078e00ff */
[----:B------:R-:W-:-:S03]  /*2a30*/  LOP3.LUT R16, R2, 0x124, RZ, 0xfc, !PT ;  /* 0x0000012402107812 */ /* 0x000fc600078efcff */
[----:B------:R-:W-:Y:S01]  /*2a40*/  IMAD.MOV R6, RZ, RZ, -R6 ;  /* 0x000000ffff067224 */ /* 0x000fe200078e0a06 */
[----:B------:R-:W-:Y:S01]  /*2a50*/  IABS R165, R16 ;  /* 0x0000001000a57213 */ /* 0x000fe20000000000 */
[--C-:B------:R-:W-:Y:S01]  /*2a60*/  @!P6 IMAD.IADD R127, R127, 0x1, -R0.reuse ;  /* 0x000000017f7fe824 */ /* 0x100fe200078e0a00 */
[C---:B------:R-:W-:Y:S01]  /*2a70*/  ISETP.GT.U32.AND P6, PT, R0.reuse, R133, PT ;  /* 0x000000850000720c */ /* 0x040fe20003fc4070 */
[----:B------:R-:W-:Y:S01]  /*2a80*/  IMAD R135, R0, R6, R135 ;  /* 0x0000000600877224 */ /* 0x000fe200078e0287 */
[----:B------:R-:W-:Y:S01]  /*2a90*/  LOP3.LUT R6, R2, 0x144, RZ, 0xfc, !PT ;  /* 0x0000014402067812 */ /* 0x000fe200078efcff */
[--C-:B------:R-:W-:Y:S02]  /*2aa0*/  @!P5 IMAD.IADD R129, R129, 0x1, -R0.reuse ;  /* 0x000000018181d824 */ /* 0x100fe400078e0a00 */
[--C-:B------:R-:W-:Y:S01]  /*2ab0*/  @!P3 IMAD.IADD R131, R131, 0x1, -R0.reuse ;  /* 0x000000018383b824 */ /* 0x100fe200078e0a00 */
[C---:B------:R-:W-:Y:S01]  /*2ac0*/  ISETP.GT.U32.AND P3, PT, R0.reuse, R135, PT ;  /* 0x000000870000720c */ /* 0x040fe20003f64070 */
[--C-:B------:R-:W-:Y:S01]  /*2ad0*/  @!P0 IMAD.IADD R123, R123, 0x1, -R0.reuse ;  /* 0x000000017b7b8824 */ /* 0x100fe200078e0a00 */
[----:B------:R-:W-:Y:S01]  /*2ae0*/  ISETP.GT.U32.AND P5, PT, R0, R129, PT ;  /* 0x000000810000720c */ /* 0x000fe20003fa4070 */
[----:B------:R-:W-:Y:S01]  /*2af0*/  @!P1 IMAD.MOV R131, RZ, RZ, -R131 ;  /* 0x000000ffff839224 */ /* 0x000fe200078e0a83 */
[----:B------:R-:W-:Y:S01]  /*2b00*/  ISETP.GE.AND P0, PT, R12, RZ, PT ;  /* 0x000000ff0c00720c */ /* 0x000fe20003f06270 */
[----:B------:R-:W-:Y:S01]  /*2b10*/  @!P2 IMAD.MOV R123, RZ, RZ, -R123 ;  /* 0x000000ffff7ba224 */ /* 0x000fe200078e0a7b */
[----:B------:R-:W-:Y:S01]  /*2b20*/  ISETP.GE.AND P2, PT, R14, RZ, PT ;  /* 0x000000ff0e00720c */ /* 0x000fe20003f46270 */
[----:B------:R-:W-:Y:S01]  /*2b30*/  @!P6 IMAD.IADD R133, R133, 0x1, -R0 ;  /* 0x000000018585e824 */ /* 0x000fe200078e0a00 */
[----:B------:R-:W-:-:S02]  /*2b40*/  IABS R137, R6 ;  /* 0x0000000600897213 */ /* 0x000fc40000000000 */
[----:B------:R-:W-:Y:S02]  /*2b50*/  ISETP.GE.AND P1, PT, R10, RZ, PT ;  /* 0x000000ff0a00720c */ /* 0x000fe40003f26270 */
[----:B------:R-:W-:Y:S01]  /*2b60*/  ISETP.GT.U32.AND P6, PT, R0, R133, PT ;  /* 0x000000850000720c */ /* 0x000fe20003fc4070 */
[----:B------:R-:W-:Y:S01]  /*2b70*/  @!P3 IMAD.IADD R135, R135, 0x1, -R0 ;  /* 0x000000018787b824 */ /* 0x000fe200078e0a00 */
[----:B------:R-:W-:Y:S02]  /*2b80*/  LOP3.LUT R12, R2, 0x138, RZ, 0xfc, !PT ;  /* 0x00000138020c7812 */ /* 0x000fe400078efcff */
[----:B------:R-:W-:Y:S01]  /*2b90*/  @!P5 IADD3 R129, R129, -R0, RZ ;  /* 0x800000008181d210 */ /* 0x000fe20007ffe0ff */
[----:B------:R-:W-:Y:S01]  /*2ba0*/  @!P0 IMAD.MOV R127, RZ, RZ, -R127 ;  /* 0x000000ffff7f8224 */ /* 0x000fe200078e0a7f */
[----:B------:R-:W-:Y:S02]  /*2bb0*/  ISETP.GE.AND P5, PT, R8, RZ, PT ;  /* 0x000000ff0800720c */ /* 0x000fe40003fa6270 */
[----:B------:R-:W-:Y:S01]  /*2bc0*/  LOP3.LUT R8, R2, 0x140, RZ, 0xfc, !PT ;  /* 0x0000014002087812 */ /* 0x000fe200078efcff */
[----:B------:R-:W-:Y:S01]  /*2bd0*/  @!P2 IMAD.MOV R129, RZ, RZ, -R129 ;  /* 0x000000ffff81a224 */ /* 0x000fe200078e0a81 */
[----:B------:R-:W-:Y:S01]  /*2be0*/  ISETP.GE.AND P0, PT, R6, RZ, PT ;  /* 0x000000ff0600720c */ /* 0x000fe20003f06270 */
[----:B------:R-:W-:Y:S01]  /*2bf0*/  IMAD.HI.U32 R6, R4, R137, RZ ;  /* 0x0000008904067227 */ /* 0x000fe200078e00ff */
[----:B------:R-:W-:-:S02]  /*2c00*/  ISETP.GT.U32.AND P3, PT, R0, R135, PT ;  /* 0x000000870000720c */ /* 0x000fc40003f64070 */
[----:B------:R-:W-:Y:S01]  /*2c10*/  ISETP.GE.AND P2, PT, R8, RZ, PT ;  /* 0x000000ff0800720c */ /* 0x000fe20003f46270 */
[----:B------:R-:W-:Y:S01]  /*2c20*/  IMAD.MOV R10, RZ, RZ, -R6 ;  /* 0x000000ffff0a7224 */ /* 0x000fe200078e0a06 */
[----:B------:R-:W-:Y:S01]  /*2c30*/  IABS R139, R8 ;  /* 0x00000008008b7213 */ /* 0x000fe20000000000 */
[----:B------:R-:W-:Y:S01]  /*2c40*/  IMAD.HI.U32 R8, R4, R141, RZ ;  /* 0x0000008d04087227 */ /* 0x000fe200078e00ff */
[----:B------:R-:W-:Y:S02]  /*2c50*/  IABS R155, R12 ;  /* 0x0000000c009b7213 */ /* 0x000fe40000000000 */
[----:B------:R-:W-:Y:S01]  /*2c60*/  LOP3.LUT R14, R2, 0x128, RZ, 0xfc, !PT ;  /* 0x00000128020e7812 */ /* 0x000fe200078efcff */
[----:B------:R-:W-:Y:S01]  /*2c70*/  @!P6 IMAD.IADD R133, R133, 0x1, -R0 ;  /* 0x000000018585e824 */ /* 0x000fe200078e0a00 */
[----:B------:R-:W-:Y:S01]  /*2c80*/  ISETP.GE.AND P6, PT, R12, RZ, PT ;  /* 0x000000ff0c00720c */ /* 0x000fe20003fc6270 */
[----:B------:R-:W-:Y:S01]  /*2c90*/  IMAD R137, R0, R10, R137 ;  /* 0x0000000a00897224 */ /* 0x000fe200078e0289 */
[----:B------:R-:W-:Y:S01]  /*2ca0*/  LOP3.LUT R12, R2, 0x130, RZ, 0xfc, !PT ;  /* 0x00000130020c7812 */ /* 0x000fe200078efcff */
[----:B------:R-:W-:Y:S01]  /*2cb0*/  IMAD.MOV R8, RZ, RZ, -R8 ;  /* 0x000000ffff087224 */ /* 0x000fe200078e0a08 */
[----:B------:R-:W-:Y:S01]  /*2cc0*/  IABS R163, R14 ;  /* 0x0000000e00a37213 */ /* 0x000fe20000000000 */
[----:B------:R-:W-:Y:S01]  /*2cd0*/  @!P4 IMAD.MOV R133, RZ, RZ, -R133 ;  /* 0x000000ffff85c224 */ /* 0x000fe200078e0a85 */
[C---:B------:R-:W-:Y:S01]  /*2ce0*/  ISETP.GT.U32.AND P4, PT, R0.reuse, R137, PT ;  /* 0x000000890000720c */ /* 0x040fe20003f84070 */
[----:B------:R-:W-:Y:S01]  /*2cf0*/  @!P3 IMAD.IADD R135, R135, 0x1, -R0 ;  /* 0x000000018787b824 */ /* 0x000fe200078e0a00 */
[----:B------:R-:W-:Y:S01]  /*2d00*/  IABS R159, R12 ;  /* 0x0000000c009f7213 */ /* 0x000fe20000000000 */
[----:B------:R-:W-:-:S02]  /*2d10*/  IMAD R141, R0, R8, R141 ;  /* 0x00000008008d7224 */ /* 0x000fc400078e028d */
[----:B------:R-:W-:Y:S02]  /*2d20*/  @!P5 IMAD.MOV R135, RZ, RZ, -R135 ;  /* 0x000000ffff87d224 */ /* 0x000fe400078e0a87 */
[----:B------:R-:W-:Y:S01]  /*2d30*/  IMAD.HI.U32 R6, R4, R139, RZ ;  /* 0x0000008b04067227 */ /* 0x000fe200078e00ff */
[----:B------:R-:W-:-:S03]  /*2d40*/  ISETP.GT.U32.AND P5, PT, R0, R141, PT ;  /* 0x0000008d0000720c */ /* 0x000fc60003fa4070 */
[----:B------:R-:W-:Y:S02]  /*2d50*/  IMAD.MOV R10, RZ, RZ, -R6 ;  /* 0x000000ffff0a7224 */ /* 0x000fe400078e0a06 */
[--C-:B------:R-:W-:Y:S02]  /*2d60*/  @!P4 IMAD.IADD R137, R137, 0x1, -R0.reuse ;  /* 0x000000018989c824 */ /* 0x100fe400078e0a00 */
[----:B------:R-:W-:Y:S01]  /*2d70*/  IMAD R139, R0, R10, R139 ;  /* 0x0000000a008b7224 */ /* 0x000fe200078e028b */
[----:B------:R-:W-:Y:S01]  /*2d80*/  LOP3.LUT R10, R2, 0x134, RZ, 0xfc, !PT ;  /* 0x00000134020a7812 */ /* 0x000fe200078efcff */
[----:B------:R-:W-:Y:S01]  /*2d90*/  IMAD.HI.U32 R6, R4, R155, RZ ;  /* 0x0000009b04067227 */ /* 0x000fe200078e00ff */
[C---:B------:R-:W-:Y:S02]  /*2da0*/  ISETP.GT.U32.AND P4, PT, R0.reuse, R137, PT ;  /* 0x000000890000720c */ /* 0x040fe40003f84070 */
[----:B------:R-:W-:Y:S01]  /*2db0*/  ISETP.GT.U32.AND P3, PT, R0, R139, PT ;  /* 0x0000008b0000720c */ /* 0x000fe20003f64070 */
[----:B------:R-:W-:Y:S01]  /*2dc0*/  @!P5 IMAD.IADD R141, R141, 0x1, -R0 ;  /* 0x000000018d8dd824 */ /* 0x000fe200078e0a00 */
[----:B------:R-:W-:Y:S01]  /*2dd0*/  IADD3 R6, -R6, RZ, RZ ;  /* 0x000000ff06067210 */ /* 0x000fe20007ffe1ff */
[----:B------:R-:W-:Y:S01]  /*2de0*/  IMAD.HI.U32 R8, R4, R159, RZ ;  /* 0x0000009f04087227 */ /* 0x000fe200078e00ff */
[----:B------:R-:W-:-:S02]  /*2df0*/  IABS R157, R10 ;  /* 0x0000000a009d7213 */ /* 0x000fc40000000000 */
[C---:B------:R-:W-:Y:S01]  /*2e00*/  ISETP.GT.U32.AND P5, PT, R0.reuse, R141, PT ;  /* 0x0000008d0000720c */ /* 0x040fe20003fa4070 */
[C---:B------:R-:W-:Y:S02]  /*2e10*/  IMAD R155, R0.reuse, R6, R155 ;  /* 0x00000006009b7224 */ /* 0x040fe400078e029b */
[----:B------:R-:W-:Y:S02]  /*2e20*/  IMAD.MOV R8, RZ, RZ, -R8 ;  /* 0x000000ffff087224 */ /* 0x000fe400078e0a08 */
[--C-:B------:R-:W-:Y:S01]  /*2e30*/  @!P4 IMAD.IADD R137, R137, 0x1, -R0.reuse ;  /* 0x000000018989c824 */ /* 0x100fe200078e0a00 */
[C---:B------:R-:W-:Y:S01]  /*2e40*/  ISETP.GT.U32.AND P4, PT, R0.reuse, R155, PT ;  /* 0x0000009b0000720c */ /* 0x040fe20003f84070 */
[----:B------:R-:W-:Y:S02]  /*2e50*/  @!P3 IMAD.IADD R139, R139, 0x1, -R0 ;  /* 0x000000018b8bb824 */ /* 0x000fe400078e0a00 */
[----:B------:R-:W-:Y:S01]  /*2e60*/  IMAD R159, R0, R8, R159 ;  /* 0x00000008009f7224 */ /* 0x000fe200078e029f */
[----:B------:R-:W-:Y:S01]  /*2e70*/  @!P0 IADD3 R137, -R137, RZ, RZ ;  /* 0x000000ff89898210 */ /* 0x000fe20007ffe1ff */
[----:B------:R-:W-:Y:S01]  /*2e80*/  IMAD.HI.U32 R6, R4, R157, RZ ;  /* 0x0000009d04067227 */ /* 0x000fe200078e00ff */
[----:B------:R-:W-:-:S03]  /*2e90*/  ISETP.GT.U32.AND P3, PT, R0, R139, PT ;  /* 0x0000008b0000720c */ /* 0x000fc60003f64070 */
[----:B------:R-:W-:Y:S01]  /*2ea0*/  @!P5 IMAD.IADD R141, R141, 0x1, -R0 ;  /* 0x000000018d8dd824 */ /* 0x000fe200078e0a00 */
[----:B------:R-:W-:Y:S01]  /*2eb0*/  ISETP.GT.U32.AND P5, PT, R0, R159, PT ;  /* 0x0000009f0000720c */ /* 0x000fe20003fa4070 */
[----:B------:R-:W-:Y:S02]  /*2ec0*/  IMAD.MOV R6, RZ, RZ, -R6 ;  /* 0x000000ffff067224 */ /* 0x000fe400078e0a06 */
[--C-:B------:R-:W-:Y:S01]  /*2ed0*/  @!P4 IMAD.IADD R155, R155, 0x1, -R0.reuse ;  /* 0x000000019b9bc824 */ /* 0x100fe200078e0a00 */
[----:B------:R-:W-:Y:S01]  /*2ee0*/  ISETP.GE.AND P4, PT, R10, RZ, PT ;  /* 0x000000ff0a00720c */ /* 0x000fe20003f86270 */
[----:B------:R-:W-:Y:S01]  /*2ef0*/  IMAD R157, R0, R6, R157 ;  /* 0x00000006009d7224 */ /* 0x000fe200078e029d */
[----:B------:R-:W-:Y:S01]  /*2f00*/  LOP3.LUT R10, R2, 0x120, RZ, 0xfc, !PT ;  /* 0x00000120020a7812 */ /* 0x000fe200078efcff */
[----:B------:R-:W-:Y:S01]  /*2f10*/  IMAD.HI.U32 R6, R4, R161, RZ ;  /* 0x000000a104067227 */ /* 0x000fe200078e00ff */
[C---:B------:R-:W-:Y:S02]  /*2f20*/  ISETP.GT.U32.AND P0, PT, R0.reuse, R155, PT ;  /* 0x0000009b0000720c */ /* 0x040fe40003f04070 */
[----:B------:R-:W-:Y:S01]  /*2f30*/  IABS R167, R10 ;  /* 0x0000000a00a77213 */ /* 0x000fe20000000000 */
[--C-:B------:R-:W-:Y:S01]  /*2f40*/  @!P3 IMAD.IADD R139, R139, 0x1, -R0.reuse ;  /* 0x000000018b8bb824 */ /* 0x100fe200078e0a00 */
[----:B------:R-:W-:Y:S01]  /*2f50*/  ISETP.GT.U32.AND P3, PT, R0, R157, PT ;  /* 0x0000009d0000720c */ /* 0x000fe20003f64070 */
[----:B------:R-:W-:-:S02]  /*2f60*/  @!P5 IMAD.IADD R159, R159, 0x1, -R0 ;  /* 0x000000019f9fd824 */ /* 0x000fc400078e0a00 */
[----:B------:R-:W-:Y:S02]  /*2f70*/  IMAD.MOV R6, RZ, RZ, -R6 ;  /* 0x000000ffff067224 */ /* 0x000fe400078e0a06 */
[----:B------:R-:W-:Y:S01]  /*2f80*/  IMAD.HI.U32 R8, R4, R163, RZ ;  /* 0x000000a304087227 */ /* 0x000fe200078e00ff */
[----:B------:R-:W-:-:S03]  /*2f90*/  ISETP.GT.U32.AND P5, PT, R0, R159, PT ;  /* 0x0000009f0000720c */ /* 0x000fc60003fa4070 */
[----:B------:R-:W-:Y:S02]  /*2fa0*/  IMAD R161, R0, R6, R161 ;  /* 0x0000000600a17224 */ /* 0x000fe400078e02a1 */
[----:B------:R-:W-:-:S04]  /*2fb0*/  IMAD.HI.U32 R6, R4, R165, RZ ;  /* 0x000000a504067227 */ /* 0x000fc800078e00ff */
[----:B------:R-:W-:Y:S02]  /*2fc0*/  IMAD.MOV R8, RZ, RZ, -R8 ;  /* 0x000000ffff087224 */ /* 0x000fe400078e0a08 */
[----:B------:R-:W-:Y:S02]  /*2fd0*/  IMAD.MOV R6, RZ, RZ, -R6 ;  /* 0x000000ffff067224 */ /* 0x000fe400078e0a06 */
[--C-:B------:R-:W-:Y:S01]  /*2fe0*/  @!P3 IMAD.IADD R157, R157, 0x1, -R0.reuse ;  /* 0x000000019d9db824 */ /* 0x100fe200078e0a00 */
[----:B------:R-:W-:Y:S01]  /*2ff0*/  ISETP.GE.AND P3, PT, R12, RZ, PT ;  /* 0x000000ff0c00720c */ /* 0x000fe20003f66270 */
[----:B------:R-:W-:Y:S01]  /*3000*/  IMAD R163, R0, R8, R163 ;  /* 0x0000000800a37224 */ /* 0x000fe200078e02a3 */
[----:B------:R-:W-:Y:S01]  /*3010*/  LOP3.LUT R12, R2, 0x11c, RZ, 0xfc, !PT ;  /* 0x0000011c020c7812 */ /* 0x000fe200078efcff */
[--C-:B------:R-:W-:Y:S01]  /*3020*/  @!P0 IMAD.IADD R155, R155, 0x1, -R0.reuse ;  /* 0x000000019b9b8824 */ /* 0x100fe200078e0a00 */
[C---:B------:R-:W-:Y:S01]  /*3030*/  ISETP.GT.U32.AND P0, PT, R0.reuse, R161, PT ;  /* 0x000000a10000720c */ /* 0x040fe20003f04070 */
[C---:B------:R-:W-:Y:S01]  /*3040*/  IMAD R165, R0.reuse, R6, R165 ;  /* 0x0000000600a57224 */ /* 0x040fe200078e02a5 */
[----:B------:R-:W-:Y:S01]  /*3050*/  IABS R169, R12 ;  /* 0x0000000c00a97213 */ /* 0x000fe20000000000 */
[----:B------:R-:W-:Y:S01]  /*3060*/  @!P2 IMAD.MOV R139, RZ, RZ, -R139 ;  /* 0x000000ffff8ba224 */ /* 0x000fe200078e0a8b */
[C---:B------:R-:W-:Y:S01]  /*3070*/  ISETP.GT.U32.AND P2, PT, R0.reuse, R157, PT ;  /* 0x0000009d0000720c */ /* 0x040fe20003f44070 */
[----:B------:R-:W-:Y:S01]  /*3080*/  @!P6 IMAD.MOV R155, RZ, RZ, -R155 ;  /* 0x000000ffff9be224 */ /* 0x000fe200078e0a9b */
[C---:B------:R-:W-:Y:S01]  /*3090*/  ISETP.GT.U32.AND P6, PT, R0.reuse, R163, PT ;  /* 0x000000a30000720c */ /* 0x040fe20003fc4070 */
[----:B------:R-:W-:Y:S01]  /*30a0*/  @!P5 IMAD.IADD R159, R159, 0x1, -R0 ;  /* 0x000000019f9fd824 */ /* 0x000fe200078e0a00 */
[----:B------:R-:W-:Y:S01]  /*30b0*/  ISETP.GT.U32.AND P5, PT, R0, R165, PT ;  /* 0x000000a50000720c */ /* 0x000fe20003fa4070 */
[----:B------:R-:W-:-:S04]  /*30c0*/  IMAD.HI.U32 R6, R4, R167, RZ ;  /* 0x000000a704067227 */ /* 0x000fc800078e00ff */
[----:B------:R-:W-:Y:S01]  /*30d0*/  @!P0 IADD3 R161, R161, -R0, RZ ;  /* 0x80000000a1a18210 */ /* 0x000fe20007ffe0ff */
[----:B------:R-:W-:Y:S01]  /*30e0*/  IMAD.MOV R8, RZ, RZ, -R6 ;  /* 0x000000ffff087224 */ /* 0x000fe200078e0a06 */
[----:B------:R-:W-:Y:S01]  /*30f0*/  ISETP.GE.AND P0, PT, R16, RZ, PT ;  /* 0x000000ff1000720c */ /* 0x000fe20003f06270 */
[----:B------:R-:W-:Y:S01]  /*3100*/  IMAD.HI.U32 R6, R4, R169, RZ ;  /* 0x000000a904067227 */ /* 0x000fe200078e00ff */
[----:B------:R-:W-:-:S03]  /*3110*/  LOP3.LUT R16, R2, 0xf0, RZ, 0xfc, !PT ;  /* 0x000000f002107812 */ /* 0x000fc600078efcff */
[--C-:B------:R-:W-:Y:S01]  /*3120*/  @!P2 IMAD.IADD R157, R157, 0x1, -R0.reuse ;  /* 0x000000019d9da824 */ /* 0x100fe200078e0a00 */
[----:B------:R-:W-:Y:S01]  /*3130*/  ISETP.GE.AND P2, PT, R14, RZ, PT ;  /* 0x000000ff0e00720c */ /* 0x000fe20003f46270 */
[--C-:B------:R-:W-:Y:S01]  /*3140*/  @!P6 IMAD.IADD R163, R163, 0x1, -R0.reuse ;  /* 0x00000001a3a3e824 */ /* 0x100fe200078e0a00 */
[----:B------:R-:W-:Y:S01]  /*3150*/  ISETP.GT.U32.AND P6, PT, R0, R161, PT ;  /* 0x000000a10000720c */ /* 0x000fe20003fc4070 */
[----:B------:R-:W-:Y:S01]  /*3160*/  @!P5 IMAD.IADD R165, R165, 0x1, -R0 ;  /* 0x00000001a5a5d824 */ /* 0x000fe200078e0a00 */
[----:B------:R-:W-:Y:S01]  /*3170*/  LOP3.LUT R14, R2, 0x114, RZ, 0xfc, !PT ;  /* 0x00000114020e7812 */ /* 0x000fe200078efcff */
[----:B------:R-:W-:Y:S01]  /*3180*/  @!P4 IMAD.MOV R157, RZ, RZ, -R157 ;  /* 0x000000ffff9dc224 */ /* 0x000fe200078e0a9d */
[C---:B------:R-:W-:Y:S01]  /*3190*/  ISETP.GT.U32.AND P5, PT, R0.reuse, R163, PT ;  /* 0x000000a30000720c */ /* 0x040fe20003fa4070 */
[C---:B------:R-:W-:Y:S01]  /*31a0*/  IMAD R167, R0.reuse, R8, R167 ;  /* 0x0000000800a77224 */ /* 0x040fe200078e02a7 */
[C---:B------:R-:W-:Y:S01]  /*31b0*/  ISETP.GT.U32.AND P4, PT, R0.reuse, R165, PT ;  /* 0x000000a50000720c */ /* 0x040fe20003f84070 */
[----:B------:R-:W-:Y:S01]  /*31c0*/  IMAD.MOV R6, RZ, RZ, -R6 ;  /* 0x000000ffff067224 */ /* 0x000fe200078e0a06 */
[----:B------:R-:W-:Y:S01]  /*31d0*/  IABS R173, R14 ;  /* 0x0000000e00ad7213 */ /* 0x000fe20000000000 */
[----:B------:R-:W-:Y:S01]  /*31e0*/  @!P1 IMAD.MOV R141, RZ, RZ, -R141 ;  /* 0x000000ffff8d9224 */ /* 0x000fe200078e0a8d */
[----:B------:R-:W-:Y:S01]  /*31f0*/  ISETP.GE.AND P1, PT, R13, RZ, PT ;  /* 0x000000ff0d00720c */ /* 0x000fe20003f26270 */
[----:B------:R-:W-:Y:S01]  /*3200*/  IMAD R169, R0, R6, R169 ;  /* 0x0000000600a97224 */ /* 0x000fe200078e02a9 */
[----:B------:R-:W-:Y:S01]  /*3210*/  LOP3.LUT R13, R2, 0x118, RZ, 0xfc, !PT ;  /* 0x00000118020d7812 */ /* 0x000fe200078efcff */
[----:B------:R-:W-:Y:S01]  /*3220*/  @!P6 IMAD.IADD R161, R161, 0x1, -R0 ;  /* 0x00000001a1a1e824 */ /* 0x000fe200078e0a00 */
[----:B------:R-:W-:Y:S01]  /*3230*/  ISETP.GT.U32.AND P6, PT, R0, R167, PT ;  /* 0x000000a70000720c */ /* 0x000fe20003fc4070 */
[----:B------:R-:W-:Y:S01]  /*3240*/  IMAD.HI.U32 R8, R4, R173, RZ ;  /* 0x000000ad04087227 */ /* 0x000fe200078e00ff */
[----:B------:R-:W-:-:S02]  /*3250*/  IABS R171, R13 ;  /* 0x0000000d00ab7213 */ /* 0x000fc40000000000 */
[----:B------:R-:W-:Y:S01]  /*3260*/  IABS R191, R16 ;  /* 0x0000001000bf7213 */ /* 0x000fe20000000000 */
[--C-:B------:R-:W-:Y:S01]  /*3270*/  @!P4 IMAD.IADD R165, R165, 0x1, -R0.reuse ;  /* 0x00000001a5a5c824 */ /* 0x100fe200078e0a00 */
[----:B------:R-:W-:Y:S01]  /*3280*/  ISETP.GT.U32.AND P4, PT, R0, R169, PT ;  /* 0x000000a90000720c */ /* 0x000fe20003f84070 */
[----:B------:R-:W-:Y:S01]  /*3290*/  @!P5 IMAD.IADD R163, R163, 0x1, -R0 ;  /* 0x00000001a3a3d824 */ /* 0x000fe200078e0a00 */
[----:B------:R-:W-:Y:S01]  /*32a0*/  ISETP.GE.AND P5, PT, R10, RZ, PT ;  /* 0x000000ff0a00720c */ /* 0x000fe20003fa6270 */
[----:B------:R-:W-:Y:S01]  /*32b0*/  IMAD.HI.U32 R6, R4, R171, RZ ;  /* 0x000000ab04067227 */ /* 0x000fe200078e00ff */
[----:B------:R-:W-:-:S03]  /*32c0*/  LOP3.LUT R10, R2, 0x110, RZ, 0xfc, !PT ;  /* 0x00000110020a7812 */ /* 0x000fc600078efcff */
[----:B------:R-:W-:Y:S01]  /*32d0*/  @!P6 IMAD.IADD R167, R167, 0x1, -R0 ;  /* 0x00000001a7a7e824 */ /* 0x000fe200078e0a00 */
[----:B------:R-:W-:Y:S01]  /*32e0*/  ISETP.GE.AND P6, PT, R12, RZ, PT ;  /* 0x000000ff0c00720c */ /* 0x000fe20003fc6270 */
[----:B------:R-:W-:Y:S01]  /*32f0*/  IMAD.MOV R8, RZ, RZ, -R8 ;  /* 0x000000ffff087224 */ /* 0x000fe200078e0a08 */
[----:B------:R-:W-:Y:S01]  /*3300*/  LOP3.LUT R12, R2, 0x10c, RZ, 0xfc, !PT ;  /* 0x0000010c020c7812 */ /* 0x000fe200078efcff */
[----:B------:R-:W-:Y:S01]  /*3310*/  @!P3 IMAD.MOV R159, RZ, RZ, -R159 ;  /* 0x000000ffff9fb224 */ /* 0x000fe200078e0a9f */
[----:B------:R-:W-:Y:S01]  /*3320*/  IABS R175, R10 ;  /* 0x0000000a00af7213 */ /* 0x000fe20000000000 */
[----:B------:R-:W-:Y:S01]  /*3330*/  IMAD.MOV R6, RZ, RZ, -R6 ;  /* 0x000000ffff067224 */ /* 0x000fe200078e0a06 */
[----:B------:R-:W-:Y:S01]  /*3340*/  @!P4 IADD3 R169, R169, -R0, RZ ;  /* 0x80000000a9a9c210 */ /* 0x000fe20007ffe0ff */
[C---:B------:R-:W-:Y:S01]  /*3350*/  IMAD R173, R0.reuse, R8, R173 ;  /* 0x0000000800ad7224 */ /* 0x040fe200078e02ad */
[C---:B------:R-:W-:Y:S01]  /*3360*/  ISETP.GT.U32.AND P3, PT, R0.reuse, R167, PT ;  /* 0x000000a70000720c */ /* 0x040fe20003f64070 */
[C---:B------:R-:W-:Y:S01]  /*3370*/  IMAD R171, R0.reuse, R6, R171 ;  /* 0x0000000600ab7224 */ /* 0x040fe200078e02ab */
[----:B------:R-:W-:Y:S01]  /*3380*/  ISETP.GT.U32.AND P4, PT, R0, R169, PT ;  /* 0x000000a90000720c */ /* 0x000fe20003f84070 */
[----:B------:R-:W-:Y:S01]  /*3390*/  IMAD.HI.U32 R6, R4, R175, RZ ;  /* 0x000000af04067227 */ /* 0x000fe200078e00ff */
[----:B------:R-:W-:-:S03]  /*33a0*/  IABS R177, R12 ;  /* 0x0000000c00b17213 */ /* 0x000fc60000000000 */
[----:B------:R-:W-:Y:S01]  /*33b0*/  @!P2 IMAD.MOV R163, RZ, RZ, -R163 ;  /* 0x000000ffffa3a224 */ /* 0x000fe200078e0aa3 */
[----:B------:R-:W-:Y:S01]  /*33c0*/  ISETP.GT.U32.AND P2, PT, R0, R173, PT ;  /* 0x000000ad0000720c */ /* 0x000fe20003f44070 */
[----:B------:R-:W-:-:S04]  /*33d0*/  IMAD.HI.U32 R8, R4, R177, RZ ;  /* 0x000000b104087227 */ /* 0x000fc800078e00ff */
[----:B------:R-:W-:Y:S02]  /*33e0*/  IMAD.MOV R6, RZ, RZ, -R6 ;  /* 0x000000ffff067224 */ /* 0x000fe400078e0a06 */
[----:B------:R-:W-:Y:S01]  /*33f0*/  @!P3 IMAD.IADD R167, R167, 0x1, -R0 ;  /* 0x00000001a7a7b824 */ /* 0x000fe200078e0a00 */
[----:B------:R-:W-:Y:S01]  /*3400*/  ISETP.GE.AND P3, PT, R14, RZ, PT ;  /* 0x000000ff0e00720c */ /* 0x000fe20003f66270 */
[----:B------:R-:W-:Y:S01]  /*3410*/  IMAD.MOV R8, RZ, RZ, -R8 ;  /* 0x000000ffff087224 */ /* 0x000fe200078e0a08 */
[----:B------:R-:W-:Y:S01]  /*3420*/  LOP3.LUT R14, R2, 0xf4, RZ, 0xfc, !PT ;  /* 0x000000f4020e7812 */ /* 0x000fe200078efcff */
[C---:B------:R-:W-:Y:S02]  /*3430*/  IMAD R175, R0.reuse, R6, R175 ;  /* 0x0000000600af7224 */ /* 0x040fe400078e02af */
[----:B------:R-:W-:Y:S01]  /*3440*/  @!P1 IMAD.MOV R161, RZ, RZ, -R161 ;  /* 0x000000ffffa19224 */ /* 0x000fe200078e0aa1 */
[----:B------:R-:W-:Y:S01]  /*3450*/  ISETP.GT.U32.AND P1, PT, R0, R171, PT ;  /* 0x000000ab0000720c */ /* 0x000fe20003f24070 */
[--C-:B------:R-:W-:Y:S01]  /*3460*/  @!P4 IMAD.IADD R169, R169, 0x1, -R0.reuse ;  /* 0x00000001a9a9c824 */ /* 0x100fe200078e0a00 */
[----:B------:R-:W-:Y:S01]  /*3470*/  ISETP.GE.AND P4, PT, R10, RZ, PT ;  /* 0x000000ff0a00720c */ /* 0x000fe20003f86270 */
[----:B------:R-:W-:Y:S01]  /*3480*/  IMAD R177, R0, R8, R177 ;  /* 0x0000000800b17224 */ /* 0x000fe200078e02b1 */
[----:B------:R-:W-:Y:S01]  /*3490*/  LOP3.LUT R8, R2, 0x108, RZ, 0xfc, !PT ;  /* 0x0000010802087812 */ /* 0x000fe200078efcff */
[----:B------:R-:W-:Y:S01]  /*34a0*/  @!P5 IMAD.MOV R167, RZ, RZ, -R167 ;  /* 0x000000ffffa7d224 */ /* 0x000fe200078e0aa7 */
[C---:B------:R-:W-:Y:S01]  /*34b0*/  ISETP.GT.U32.AND P5, PT, R0.reuse, R175, PT ;  /* 0x000000af0000720c */ /* 0x040fe20003fa4070 */
[----:B------:R-:W-:Y:S01]  /*34c0*/  @!P2 IMAD.IADD R173, R173, 0x1, -R0 ;  /* 0x00000001adada824 */ /* 0x000fe200078e0a00 */
[----:B------:R-:W-:Y:S01]  /*34d0*/  @!P6 IADD3 R169, -R169, RZ, RZ ;  /* 0x000000ffa9a9e210 */ /* 0x000fe20007ffe1ff */
[----:B------:R-:W-:Y:S01]  /*34e0*/  @!P0 IMAD.MOV R165, RZ, RZ, -R165 ;  /* 0x000000ffffa58224 */ /* 0x000fe200078e0aa5 */
[----:B------:R-:W-:-:S02]  /*34f0*/  ISETP.GT.U32.AND P6, PT, R0, R177, PT ;  /* 0x000000b10000720c */ /* 0x000fc40003fc4070 */
[----:B------:R-:W-:Y:S01]  /*3500*/  ISETP.GT.U32.AND P2, PT, R0, R173, PT ;  /* 0x000000ad0000720c */ /* 0x000fe20003f44070 */
[--C-:B------:R-:W-:Y:S01]  /*3510*/  @!P1 IMAD.IADD R171, R171, 0x1, -R0.reuse ;  /* 0x00000001abab9824 */ /* 0x100fe200078e0a00 */
[----:B------:R-:W-:Y:S02]  /*3520*/  LOP3.LUT R10, R2, 0x104, RZ, 0xfc, !PT ;  /* 0x00000104020a7812 */ /* 0x000fe400078efcff */
[----:B------:R-:W-:Y:S02]  /*3530*/  IABS R179, R8 ;  /* 0x0000000800b37213 */ /* 0x000fe40000000000 */
[----:B------:R-:W-:Y:S01]  /*3540*/  ISETP.GT.U32.AND P1, PT, R0, R171, PT ;  /* 0x000000ab0000720c */ /* 0x000fe20003f24070 */
[----:B------:R-:W-:Y:S01]  /*3550*/  @!P5 IMAD.IADD R175, R175, 0x1, -R0 ;  /* 0x00000001afafd824 */ /* 0x000fe200078e0a00 */
[----:B------:R-:W-:Y:S01]  /*3560*/  IABS R181, R10 ;  /* 0x0000000a00b57213 */ /* 0x000fe20000000000 */
[----:B------:R-:W-:Y:S01]  /*3570*/  IMAD.HI.U32 R6, R4, R179, RZ ;  /* 0x000000b304067227 */ /* 0x000fe200078e00ff */
[----:B------:R-:W-:-:S02]  /*3580*/  ISETP.GE.AND P0, PT, R13, RZ, PT ;  /* 0x000000ff0d00720c */ /* 0x000fc40003f06270 */
[----:B------:R-:W-:Y:S01]  /*3590*/  ISETP.GT.U32.AND P5, PT, R0, R175, PT ;  /* 0x000000af0000720c */ /* 0x000fe20003fa4070 */
[--C-:B------:R-:W-:Y:S01]  /*35a0*/  @!P6 IMAD.IADD R177, R177, 0x1, -R0.reuse ;  /* 0x00000001b1b1e824 */ /* 0x100fe200078e0a00 */
[----:B------:R-:W-:Y:S01]  /*35b0*/  LOP3.LUT R13, R2, 0xf8, RZ, 0xfc, !PT ;  /* 0x000000f8020d7812 */ /* 0x000fe200078efcff */
[----:B------:R-:W-:Y:S01]  /*35c0*/  @!P2 IMAD.IADD R173, R173, 0x1, -R0 ;  /* 0x00000001adada824 */ /* 0x000fe200078e0a00 */
[----:B------:R-:W-:Y:S01]  /*35d0*/  ISETP.GE.AND P2, PT, R8, RZ, PT ;  /* 0x000000ff0800720c */ /* 0x000fe20003f46270 */
[----:B------:R-:W-:Y:S01]  /*35e0*/  IMAD.HI.U32 R8, R4, R181, RZ ;  /* 0x000000b504087227 */ /* 0x000fe200078e00ff */
[----:B------:R-:W-:Y:S02]  /*35f0*/  ISETP.GT.U32.AND P6, PT, R0, R177, PT ;  /* 0x000000b10000720c */ /* 0x000fe40003fc4070 */
[----:B------:R-:W-:Y:S01]  /*3600*/  IABS R187, R13 ;  /* 0x0000000d00bb7213 */ /* 0x000fe20000000000 */
[----:B------:R-:W-:Y:S01]  /*3610*/  IMAD.MOV R6, RZ, RZ, -R6 ;  /* 0x000000ffff067224 */ /* 0x000fe200078e0a06 */
[----:B------:R-:W-:Y:S01]  /*3620*/  IABS R189, R14 ;  /* 0x0000000e00bd7213 */ /* 0x000fe20000000000 */
[----:B------:R-:W-:-:S02]  /*3630*/  IMAD.MOV R8, RZ, RZ, -R8 ;  /* 0x000000ffff087224 */ /* 0x000fc400078e0a08 */
[----:B------:R-:W-:Y:S02]  /*3640*/  IMAD R179, R0, R6, R179 ;  /* 0x0000000600b37224 */ /* 0x000fe400078e02b3 */
[--C-:B------:R-:W-:Y:S01]  /*3650*/  @!P1 IMAD.IADD R171, R171, 0x1, -R0.reuse ;  /* 0x00000001abab9824 */ /* 0x100fe200078e0a00 */
[----:B------:R-:W-:Y:S01]  /*3660*/  ISETP.GE.AND P1, PT, R12, RZ, PT ;  /* 0x000000ff0c00720c */ /* 0x000fe20003f26270 */
[----:B------:R-:W-:Y:S01]  /*3670*/  IMAD R181, R0, R8, R181 ;  /* 0x0000000800b57224 */ /* 0x000fe200078e02b5 */
[----:B------:R-:W-:Y:S01]  /*3680*/  LOP3.LUT R12, R2, 0x100, RZ, 0xfc, !PT ;  /* 0x00000100020c7812 */ /* 0x000fe200078efcff */
[--C-:B------:R-:W-:Y:S01]  /*3690*/  @!P5 IMAD.IADD R175, R175, 0x1, -R0.reuse ;  /* 0x00000001afafd824 */ /* 0x100fe200078e0a00 */
[C---:B------:R-:W-:Y:S01]  /*36a0*/  ISETP.GT.U32.AND P5, PT, R0.reuse, R179, PT ;  /* 0x000000b30000720c */ /* 0x040fe20003fa4070 */
[----:B------:R-:W-:Y:S01]  /*36b0*/  @!P6 IMAD.IADD R177, R177, 0x1, -R0 ;  /* 0x00000001b1b1e824 */ /* 0x000fe200078e0a00 */
[----:B------:R-:W-:Y:S01]  /*36c0*/  IABS R183, R12 ;  /* 0x0000000c00b77213 */ /* 0x000fe20000000000 */
[----:B------:R-:W-:Y:S01]  /*36d0*/  @!P0 IMAD.MOV R171, RZ, RZ, -R171 ;  /* 0x000000ffffab8224 */ /* 0x000fe200078e0aab */
[----:B------:R-:W-:Y:S01]  /*36e0*/  ISETP.GT.U32.AND P6, PT, R0, R181, PT ;  /* 0x000000b50000720c */ /* 0x000fe20003fc4070 */
[----:B------:R-:W-:Y:S01]  /*36f0*/  IMAD.HI.U32 R8, R4, R187, RZ ;  /* 0x000000bb04087227 */ /* 0x000fe200078e00ff */
[----:B------:R-:W-:-:S02]  /*3700*/  ISETP.GE.AND P0, PT, R10, RZ, PT ;  /* 0x000000ff0a00720c */ /* 0x000fc40003f06270 */
[----:B------:R-:W-:Y:S01]  /*3710*/  LOP3.LUT R10, R2, 0xfc, RZ, 0xfc, !PT ;  /* 0x000000fc020a7812 */ /* 0x000fe200078efcff */
[----:B------:R-:W-:-:S03]  /*3720*/  IMAD.HI.U32 R6, R4, R183, RZ ;  /* 0x000000b704067227 */ /* 0x000fc600078e00ff */
[----:B------:R-:W-:Y:S01]  /*3730*/  IABS R185, R10 ;  /* 0x0000000a00b97213 */ /* 0x000fe20000000000 */
[----:B------:R-:W-:Y:S02]  /*3740*/  IMAD.MOV R6, RZ, RZ, -R6 ;  /* 0x000000ffff067224 */ /* 0x000fe400078e0a06 */
[----:B------:R-:W-:Y:S02]  /*3750*/  @!P5 IMAD.IADD R179, R179, 0x1, -R0 ;  /* 0x00000001b3b3d824 */ /* 0x000fe400078e0a00 */
[----:B------:R-:W-:Y:S02]  /*3760*/  IMAD R183, R0, R6, R183 ;  /* 0x0000000600b77224 */ /* 0x000fe400078e02b7 */
[----:B------:R-:W-:-:S03]  /*3770*/  IMAD.HI.U32 R6, R4, R185, RZ ;  /* 0x000000b904067227 */ /* 0x000fc600078e00ff */
[C---:B------:R-:W-:Y:S01]  /*3780*/  ISETP.GT.U32.AND P5, PT, R0.reuse, R183, PT ;  /* 0x000000b70000720c */ /* 0x040fe20003fa4070 */
[----:B------:R-:W-:Y:S01]  /*3790*/  @!P6 IMAD.IADD R181, R181, 0x1, -R0 ;  /* 0x00000001b5b5e824 */ /* 0x000fe200078e0a00 */
[----:B------:R-:W-:Y:S01]  /*37a0*/  ISETP.GT.U32.AND P6, PT, R0, R179, PT ;  /* 0x000000b30000720c */ /* 0x000fe20003fc4070 */
[----:B------:R-:W-:Y:S01]  /*37b0*/  IMAD.MOV R8, RZ, RZ, -R8 ;  /* 0x000000ffff087224 */ /* 0x000fe200078e0a08 */
[----:B------:R-:W-:Y:S01]  /*37c0*/  IADD3 R6, -R6, RZ, RZ ;  /* 0x000000ff06067210 */ /* 0x000fe20007ffe1ff */
[----:B------:R-:W-:Y:S01]  /*37d0*/  @!P4 IMAD.MOV R175, RZ, RZ, -R175 ;  /* 0x000000ffffafc224 */ /* 0x000fe200078e0aaf */
[C---:B------:R-:W-:Y:S01]  /*37e0*/  ISETP.GT.U32.AND P4, PT, R0.reuse, R181, PT ;  /* 0x000000b50000720c */ /* 0x040fe20003f84070 */
[C---:B------:R-:W-:Y:S02]  /*37f0*/  IMAD R187, R0.reuse, R8, R187 ;  /* 0x0000000800bb7224 */ /* 0x040fe400078e02bb */
[----:B------:R-:W-:Y:S02]  /*3800*/  IMAD R185, R0, R6, R185 ;  /* 0x0000000600b97224 */ /* 0x000fe400078e02b9 */
[----:B------:R-:W-:-:S04]  /*3810*/  IMAD.HI.U32 R6, R4, R189, RZ ;  /* 0x000000bd04067227 */ /* 0x000fc800078e00ff */
[----:B------:R-:W-:Y:S01]  /*3820*/  @!P6 IMAD.IADD R179, R179, 0x1, -R0 ;  /* 0x00000001b3b3e824 */ /* 0x000fe200078e0a00 */
[C---:B------:R-:W-:Y:S01]  /*3830*/  ISETP.GT.U32.AND P6, PT, R0.reuse, R185, PT ;  /* 0x000000b90000720c */ /* 0x040fe20003fc4070 */
[----:B------:R-:W-:Y:S02]  /*3840*/  IMAD.MOV R6, RZ, RZ, -R6 ;  /* 0x000000ffff067224 */ /* 0x000fe400078e0a06 */
[----:B------:R-:W-:Y:S01]  /*3850*/  @!P2 IMAD.MOV R179, RZ, RZ, -R179 ;  /* 0x000000ffffb3a224 */ /* 0x000fe200078e0ab3 */
[C---:B------:R-:W-:Y:S01]  /*3860*/  ISETP.GT.U32.AND P2, PT, R0.reuse, R187, PT ;  /* 0x000000bb0000720c */ /* 0x040fe20003f44070 */
[----:B------:R-:W-:Y:S02]  /*3870*/  IMAD R189, R0, R6, R189 ;  /* 0x0000000600bd7224 */ /* 0x000fe400078e02bd */
[----:B------:R-:W-:Y:S02]  /*3880*/  @!P5 IMAD.IADD R183, R183, 0x1, -R0 ;  /* 0x00000001b7b7d824 */ /* 0x000fe400078e0a00 */
[----:B------:R-:W-:-:S03]  /*3890*/  IMAD.HI.U32 R8, R4, R191, RZ ;  /* 0x000000bf04087227 */ /* 0x000fc600078e00ff */
[C---:B------:R-:W-:Y:S01]  /*38a0*/  ISETP.GT.U32.AND P5, PT, R0.reuse, R183, PT ;  /* 0x000000b70000720c */ /* 0x040fe20003fa4070 */
[----:B------:R-:W-:Y:S01]  /*38b0*/  @!P6 IMAD.IADD R185, R185, 0x1, -R0 ;  /* 0x00000001b9b9e824 */ /* 0x000fe200078e0a00 */
[C---:B------:R-:W-:Y:S01]  /*38c0*/  ISETP.GT.U32.AND P6, PT, R0.reuse, R189, PT ;  /* 0x000000bd0000720c */ /* 0x040fe20003fc4070 */
[----:B------:R-:W-:Y:S02]  /*38d0*/  IMAD.MOV R8, RZ, RZ, -R8 ;  /* 0x000000ffff087224 */ /* 0x000fe400078e0a08 */
[--C-:B------:R-:W-:Y:S01]  /*38e0*/  @!P2 IMAD.IADD R187, R187, 0x1, -R0.reuse ;  /* 0x00000001bbbba824 */ /* 0x100fe200078e0a00 */
[----:B------:R-:W-:Y:S01]  /*38f0*/  ISETP.GT.U32.AND P2, PT, R0, R185, PT ;  /* 0x000000b90000720c */ /* 0x000fe20003f44070 */
[----:B------:R-:W-:Y:S01]  /*3900*/  @!P3 IMAD.MOV R173, RZ, RZ, -R173 ;  /* 0x000000ffffadb224 */ /* 0x000fe200078e0aad */
[----:B------:R-:W-:Y:S01]  /*3910*/  ISETP.GE.AND P3, PT, R12, RZ, PT ;  /* 0x000000ff0c00720c */ /* 0x000fe20003f66270 */
[----:B------:R-:W-:Y:S01]  /*3920*/  IMAD R191, R0, R8, R191 ;  /* 0x0000000800bf7224 */ /* 0x000fe200078e02bf */
[----:B------:R-:W-:Y:S01]  /*3930*/  LOP3.LUT R12, R2, 0xec, RZ, 0xfc, !PT ;  /* 0x000000ec020c7812 */ /* 0x000fe200078efcff */
[--C-:B------:R-:W-:Y:S01]  /*3940*/  @!P4 IMAD.IADD R181, R181, 0x1, -R0.reuse ;  /* 0x00000001b5b5c824 */ /* 0x100fe200078e0a00 */
[----:B------:R-:W-:Y:S01]  /*3950*/  ISETP.GE.AND P4, PT, R13, RZ, PT ;  /* 0x000000ff0d00720c */ /* 0x000fe20003f86270 */
[----:B------:R-:W-:Y:S01]  /*3960*/  @!P1 IMAD.MOV R177, RZ, RZ, -R177 ;  /* 0x000000ffffb19224 */ /* 0x000fe200078e0ab1 */
[----:B------:R-:W-:Y:S01]  /*3970*/  IABS R193, R12 ;  /* 0x0000000c00c17213 */ /* 0x000fe20000000000 */
[--C-:B------:R-:W-:Y:S01]  /*3980*/  @!P6 IMAD.IADD R189, R189, 0x1, -R0.reuse ;  /* 0x00000001bdbde824 */ /* 0x100fe200078e0a00 */
[----:B------:R-:W-:Y:S01]  /*3990*/  @!P5 IADD3 R183, R183, -R0, RZ ;  /* 0x80000000b7b7d210 */ /* 0x000fe20007ffe0ff */
[----:B------:R-:W-:Y:S01]  /*39a0*/  @!P0 IMAD.MOV R181, RZ, RZ, -R181 ;  /* 0x000000ffffb58224 */ /* 0x000fe200078e0ab5 */
[----:B------:R-:W-:Y:S01]  /*39b0*/  ISETP.GE.AND P5, PT, R14, RZ, PT ;  /* 0x000000ff0e00720c */ /* 0x000fe20003fa6270 */
[----:B------:R-:W-:Y:S01]  /*39c0*/  @!P2 IMAD.IADD R185, R185, 0x1, -R0 ;  /* 0x00000001b9b9a824 */ /* 0x000fe200078e0a00 */
[----:B------:R-:W-:Y:S01]  /*39d0*/  ISETP.GT.U32.AND P2, PT, R0, R191, PT ;  /* 0x000000bf0000720c */ /* 0x000fe20003f44070 */
[----:B------:R-:W-:Y:S01]  /*39e0*/  IMAD.HI.U32 R6, R4, R193, RZ ;  /* 0x000000c104067227 */ /* 0x000fe200078e00ff */
[----:B------:R-:W-:-:S02]  /*39f0*/  LOP3.LUT R14, R2, 0xe4, RZ, 0xfc, !PT ;  /* 0x000000e4020e7812 */ /* 0x000fc400078efcff */
[C---:B------:R-:W-:Y:S01]  /*3a00*/  ISETP.GT.U32.AND P6, PT, R0.reuse, R189, PT ;  /* 0x000000bd0000720c */ /* 0x040fe20003fc4070 */
[----:B------:R-:W-:Y:S01]  /*3a10*/  IMAD.MOV R6, RZ, RZ, -R6 ;  /* 0x000000ffff067224 */ /* 0x000fe200078e0a06 */
[C---:B------:R-:W-:Y:S01]  /*3a20*/  ISETP.GT.U32.AND P0, PT, R0.reuse, R187, PT ;  /* 0x000000bb0000720c */ /* 0x040fe20003f04070 */
[----:B------:R-:W-:Y:S01]  /*3a30*/  @!P3 IMAD.MOV R183, RZ, RZ, -R183 ;  /* 0x000000ffffb7b224 */ /* 0x000fe200078e0ab7 */
[----:B------:R-:W-:Y:S01]  /*3a40*/  IABS R197, R14 ;  /* 0x0000000e00c57213 */ /* 0x000fe20000000000 */
[----:B------:R-:W-:Y:S01]  /*3a50*/  IMAD R193, R0, R6, R193 ;  /* 0x0000000600c17224 */ /* 0x000fe200078e02c1 */
[----:B------:R-:W-:Y:S01]  /*3a60*/  ISETP.GE.AND P1, PT, R10, RZ, PT ;  /* 0x000000ff0a00720c */ /* 0x000fe20003f26270 */
[----:B------:R-:W-:Y:S01]  /*3a70*/  IMAD.HI.U32 R10, R4, R199, RZ ;  /* 0x000000c7040a7227 */ /* 0x000fe200078e00ff */
[----:B------:R-:W-:Y:S02]  /*3a80*/  LOP3.LUT R13, R2, 0xe8, RZ, 0xfc, !PT ;  /* 0x000000e8020d7812 */ /* 0x000fe400078efcff */
[----:B------:R-:W-:Y:S01]  /*3a90*/  @!P2 IADD3 R191, R191, -R0, RZ ;  /* 0x80000000bfbfa210 */ /* 0x000fe20007ffe0ff */
[----:B------:R-:W-:Y:S01]  /*3aa0*/  IMAD.HI.U32 R8, R4, R197, RZ ;  /* 0x000000c504087227 */ /* 0x000fe200078e00ff */
[----:B------:R-:W-:-:S02]  /*3ab0*/  IABS R195, R13 ;  /* 0x0000000d00c37213 */ /* 0x000fc40000000000 */
[C---:B------:R-:W-:Y:S01]  /*3ac0*/  ISETP.GT.U32.AND P3, PT, R0.reuse, R191, PT ;  /* 0x000000bf0000720c */ /* 0x040fe20003f64070 */
[----:B------:R-:W-:Y:S01]  /*3ad0*/  @!P6 IMAD.IADD R189, R189, 0x1, -R0 ;  /* 0x00000001bdbde824 */ /* 0x000fe200078e0a00 */
[----:B------:R-:W-:Y:S01]  /*3ae0*/  ISETP.GT.U32.AND P6, PT, R0, R193, PT ;  /* 0x000000c10000720c */ /* 0x000fe20003fc4070 */
[----:B------:R-:W-:Y:S01]  /*3af0*/  IMAD.MOV R8, RZ, RZ, -R8 ;  /* 0x000000ffff087224 */ /* 0x000fe200078e0a08 */
[----:B------:R-:W-:Y:S01]  /*3b00*/  ISETP.GE.AND P2, PT, R12, RZ, PT ;  /* 0x000000ff0c00720c */ /* 0x000fe20003f46270 */
[----:B------:R-:W-:Y:S01]  /*3b10*/  @!P0 IMAD.IADD R187, R187, 0x1, -R0 ;  /* 0x00000001bbbb8824 */ /* 0x000fe200078e0a00 */
[----:B------:R-:W-:Y:S01]  /*3b20*/  LOP3.LUT R12, R2, 0xdc, RZ, 0xfc, !PT ;  /* 0x000000dc020c7812 */ /* 0x000fe200078efcff */
[----:B------:R-:W-:Y:S01]  /*3b30*/  IMAD.MOV R10, RZ, RZ, -R10 ;  /* 0x000000ffff0a7224 */ /* 0x000fe200078e0a0a */
[----:B------:R-:W-:Y:S01]  /*3b40*/  ISETP.GE.AND P0, PT, R16, RZ, PT ;  /* 0x000000ff1000720c */ /* 0x000fe20003f06270 */
[C---:B------:R-:W-:Y:S01]  /*3b50*/  IMAD R197, R0.reuse, R8, R197 ;  /* 0x0000000800c57224 */ /* 0x040fe200078e02c5 */
[----:B------:R-:W-:Y:S01]  /*3b60*/  IABS R201, R12 ;  /* 0x0000000c00c97213 */ /* 0x000fe20000000000 */
[----:B------:R-:W-:Y:S01]  /*3b70*/  IMAD R199, R0, R10, R199 ;  /* 0x0000000a00c77224 */ /* 0x000fe200078e02c7 */
[----:B------:R-:W-:Y:S01]  /*3b80*/  LOP3.LUT R10, R2, 0xd8, RZ, 0xfc, !PT ;  /* 0x000000d8020a7812 */ /* 0x000fe200078efcff */
[----:B------:R-:W-:Y:S01]  /*3b90*/  @!P4 IMAD.MOV R187, RZ, RZ, -R187 ;  /* 0x000000ffffbbc224 */ /* 0x000fe200078e0abb */
[C---:B------:R-:W-:Y:S01]  /*3ba0*/  ISETP.GT.U32.AND P4, PT, R0.reuse, R197, PT ;  /* 0x000000c50000720c */ /* 0x040fe20003f84070 */
[----:B------:R-:W-:Y:S01]  /*3bb0*/  @!P3 IMAD.IADD R191, R191, 0x1, -R0 ;  /* 0x00000001bfbfb824 */ /* 0x000fe200078e0a00 */
[----:B------:R-:W-:Y:S01]  /*3bc0*/  ISETP.GT.U32.AND P3, PT, R0, R199, PT ;  /* 0x000000c70000720c */ /* 0x000fe20003f64070 */
[----:B------:R-:W-:Y:S01]  /*3bd0*/  IMAD.HI.U32 R6, R4, R195, RZ ;  /* 0x000000c304067227 */ /* 0x000fe200078e00ff */
[----:B------:R-:W-:-:S02]  /*3be0*/  IABS R203, R10 ;  /* 0x0000000a00cb7213 */ /* 0x000fc40000000000 */
[----:B------:R-:W-:Y:S01]  /*3bf0*/  LOP3.LUT R16, R2, 0xac, RZ, 0xfc, !PT ;  /* 0x000000ac02107812 */ /* 0x000fe200078efcff */
[----:B------:R-:W-:Y:S02]  /*3c00*/  @!P6 IMAD.IADD R193, R193, 0x1, -R0 ;  /* 0x00000001c1c1e824 */ /* 0x000fe400078e0a00 */
[----:B------:R-:W-:Y:S01]  /*3c10*/  IMAD.MOV R6, RZ, RZ, -R6 ;  /* 0x000000ffff067224 */ /* 0x000fe200078e0a06 */
[----:B------:R-:W-:Y:S01]  /*3c20*/  IABS R227, R16 ;  /* 0x0000001000e37213 */ /* 0x000fe20000000000 */
[----:B------:R-:W-:Y:S01]  /*3c30*/  @!P1 IMAD.MOV R185, RZ, RZ, -R185 ;  /* 0x000000ffffb99224 */ /* 0x000fe200078e0ab9 */
[C---:B------:R-:W-:Y:S01]  /*3c40*/  ISETP.GT.U32.AND P1, PT, R0.reuse, R193, PT ;  /* 0x000000c10000720c */ /* 0x040fe20003f24070 */
[----:B------:R-:W-:Y:S02]  /*3c50*/  IMAD R195, R0, R6, R195 ;  /* 0x0000000600c37224 */ /* 0x000fe400078e02c3 */
[----:B------:R-:W-:Y:S01]  /*3c60*/  @!P4 IMAD.IADD R197, R197, 0x1, -R0 ;  /* 0x00000001c5c5c824 */ /* 0x000fe200078e0a00 */
[----:B------:R-:W-:Y:S01]  /*3c70*/  @!P3 IADD3 R199, R199, -R0, RZ ;  /* 0x80000000c7c7b210 */ /* 0x000fe20007ffe0ff */
[----:B------:R-:W-:Y:S01]  /*3c80*/  IMAD.HI.U32 R6, R4, R201, RZ ;  /* 0x000000c904067227 */ /* 0x000fe200078e00ff */
[----:B------:R-:W-:-:S02]  /*3c90*/  ISETP.GT.U32.AND P6, PT, R0, R195, PT ;  /* 0x000000c30000720c */ /* 0x000fc40003fc4070 */
[----:B------:R-:W-:Y:S01]  /*3ca0*/  ISETP.GT.U32.AND P3, PT, R0, R197, PT ;  /* 0x000000c50000720c */ /* 0x000fe20003f64070 */
[----:B------:R-:W-:Y:S02]  /*3cb0*/  IMAD.MOV R8, RZ, RZ, -R6 ;  /* 0x000000ffff087224 */ /* 0x000fe400078e0a06 */
[----:B------:R-:W-:-:S04]  /*3cc0*/  IMAD.HI.U32 R6, R4, R203, RZ ;  /* 0x000000cb04067227 */ /* 0x000fc800078e00ff */
[----:B------:R-:W-:Y:S01]  /*3cd0*/  @!P1 IMAD.IADD R193, R193, 0x1, -R0 ;  /* 0x00000001c1c19824 */ /* 0x000fe200078e0a00 */
[----:B------:R-:W-:Y:S01]  /*3ce0*/  ISETP.GE.AND P1, PT, R14, RZ, PT ;  /* 0x000000ff0e00720c */ /* 0x000fe20003f26270 */
[----:B------:R-:W-:Y:S01]  /*3cf0*/  IMAD R201, R0, R8, R201 ;  /* 0x0000000800c97224 */ /* 0x000fe200078e02c9 */
[----:B------:R-:W-:Y:S01]  /*3d00*/  LOP3.LUT R14, R2, 0xd0, RZ, 0xfc, !PT ;  /* 0x000000d0020e7812 */ /* 0x000fe200078efcff */
[----:B------:R-:W-:Y:S02]  /*3d10*/  IMAD.MOV R6, RZ, RZ, -R6 ;  /* 0x000000ffff067224 */ /* 0x000fe400078e0a06 */
[----:B------:R-:W-:Y:S01]  /*3d20*/  @!P2 IMAD.MOV R193, RZ, RZ, -R193 ;  /* 0x000000ffffc1a224 */ /* 0x000fe200078e0ac1 */
[C---:B------:R-:W-:Y:S01]  /*3d30*/  ISETP.GT.U32.AND P2, PT, R0.reuse, R201, PT ;  /* 0x000000c90000720c */ /* 0x040fe20003f44070 */
[----:B------:R-:W-:Y:S01]  /*3d40*/  IMAD R203, R0, R6, R203 ;  /* 0x0000000600cb7224 */ /* 0x000fe200078e02cb */
[----:B------:R-:W-:Y:S01]  /*3d50*/  IABS R207, R14 ;  /* 0x0000000e00cf7213 */ /* 0x000fe20000000000 */
[----:B------:R-:W-:-:S02]  /*3d60*/  @!P3 IMAD.IADD R197, R197, 0x1, -R0 ;  /* 0x00000001c5c5b824 */ /* 0x000fc400078e0a00 */
[----:B------:R-:W-:Y:S01]  /*3d70*/  @!P0 IMAD.MOV R191, RZ, RZ, -R191 ;  /* 0x000000ffffbf8224 */ /* 0x000fe200078e0abf */
[C---:B------:R-:W-:Y:S01]  /*3d80*/  ISETP.GT.U32.AND P3, PT, R0.reuse, R203, PT ;  /* 0x000000cb0000720c */ /* 0x040fe20003f64070 */
[--C-:B------:R-:W-:Y:S01]  /*3d90*/  @!P6 IMAD.IADD R195, R195, 0x1, -R0.reuse ;  /* 0x00000001c3c3e824 */ /* 0x100fe200078e0a00 */
[----:B------:R-:W-:Y:S01]  /*3da0*/  ISETP.GT.U32.AND P0, PT, R0, R199, PT ;  /* 0x000000c70000720c */ /* 0x000fe20003f04070 */
[----:B------:R-:W-:Y:S01]  /*3db0*/  @!P5 IMAD.MOV R189, RZ, RZ, -R189 ;  /* 0x000000ffffbdd224 */ /* 0x000fe200078e0abd */
[----:B------:R-:W-:Y:S01]  /*3dc0*/  ISETP.GE.AND P5, PT, R13, RZ, PT ;  /* 0x000000ff0d00720c */ /* 0x000fe20003fa6270 */
[----:B------:R-:W-:Y:S01]  /*3dd0*/  IMAD.HI.U32 R8, R4, R207, RZ ;  /* 0x000000cf04087227 */ /* 0x000fe200078e00ff */
[----:B------:R-:W-:Y:S02]  /*3de0*/  ISETP.GT.U32.AND P4, PT, R0, R195, PT ;  /* 0x000000c30000720c */ /* 0x000fe40003f84070 */
[----:B------:R-:W-:Y:S01]  /*3df0*/  LOP3.LUT R13, R2, 0xd4, RZ, 0xfc, !PT ;  /* 0x000000d4020d7812 */ /* 0x000fe200078efcff */
[----:B------:R-:W-:Y:S01]  /*3e00*/  @!P2 IMAD.IADD R201, R201, 0x1, -R0 ;  /* 0x00000001c9c9a824 */ /* 0x000fe200078e0a00 */
[----:B------:R-:W-:Y:S01]  /*3e10*/  ISETP.GE.AND P6, PT, R18, RZ, PT ;  /* 0x000000ff1200720c */ /* 0x000fe20003fc6270 */
[----:B------:R-:W-:Y:S01]  /*3e20*/  IMAD.MOV R8, RZ, RZ, -R8 ;  /* 0x000000ffff087224 */ /* 0x000fe200078e0a08 */
[----:B------:R-:W-:Y:S01]  /*3e30*/  IABS R205, R13 ;  /* 0x0000000d00cd7213 */ /* 0x000fe20000000000 */
[--C-:B------:R-:W-:Y:S01]  /*3e40*/  @!P3 IMAD.IADD R203, R203, 0x1, -R0.reuse ;  /* 0x00000001cbcbb824 */ /* 0x100fe200078e0a00 */
[----:B------:R-:W-:Y:S01]  /*3e50*/  ISETP.GT.U32.AND P3, PT, R0, R201, PT ;  /* 0x000000c90000720c */ /* 0x000fe20003f64070 */
[----:B------:R-:W-:Y:S01]  /*3e60*/  @!P0 IMAD.IADD R199, R199, 0x1, -R0 ;  /* 0x00000001c7c78824 */ /* 0x000fe200078e0a00 */
[----:B------:R-:W-:Y:S01]  /*3e70*/  ISETP.GE.AND P0, PT, R10, RZ, PT ;  /* 0x000000ff0a00720c */ /* 0x000fe20003f06270 */
[----:B------:R-:W-:Y:S01]  /*3e80*/  IMAD R207, R0, R8, R207 ;  /* 0x0000000800cf7224 */ /* 0x000fe200078e02cf */
[----:B------:R-:W-:Y:S01]  /*3e90*/  LOP3.LUT R10, R2, 0xcc, RZ, 0xfc, !PT ;  /* 0x000000cc020a7812 */ /* 0x000fe200078efcff */
[----:B------:R-:W-:Y:S01]  /*3ea0*/  IMAD.HI.U32 R6, R4, R205, RZ ;  /* 0x000000cd04067227 */ /* 0x000fe200078e00ff */
[----:B------:R-:W-:-:S02]  /*3eb0*/  ISETP.GE.AND P2, PT, R13, RZ, PT ;  /* 0x000000ff0d00720c */ /* 0x000fc40003f46270 */
[----:B------:R-:W-:Y:S01]  /*3ec0*/  IABS R209, R10 ;  /* 0x0000000a00d17213 */ /* 0x000fe20000000000 */
[----:B------:R-:W-:Y:S01]  /*3ed0*/  @!P4 IMAD.IADD R195, R195, 0x1, -R0 ;  /* 0x00000001c3c3c824 */ /* 0x000fe200078e0a00 */
[----:B------:R-:W-:Y:S01]  /*3ee0*/  ISETP.GE.AND P4, PT, R12, RZ, PT ;  /* 0x000000ff0c00720c */ /* 0x000fe20003f86270 */
[----:B------:R-:W-:Y:S01]  /*3ef0*/  IMAD.MOV R6, RZ, RZ, -R6 ;  /* 0x000000ffff067224 */ /* 0x000fe200078e0a06 */
[----:B------:R-:W-:Y:S01]  /*3f00*/  @!P6 IADD3 R199, -R199, RZ, RZ ;  /* 0x000000ffc7c7e210 */ /* 0x000fe20007ffe1ff */
[----:B------:R-:W-:Y:S01]  /*3f10*/  @!P3 IMAD.IADD R201, R201, 0x1, -R0 ;  /* 0x00000001c9c9b824 */ /* 0x000fe200078e0a00 */
[C---:B------:R-:W-:Y:S01]  /*3f20*/  ISETP.GT.U32.AND P3, PT, R0.reuse, R207, PT ;  /* 0x000000cf0000720c */ /* 0x040fe20003f64070 */
[----:B------:R-:W-:Y:S01]  /*3f30*/  @!P5 IMAD.MOV R195, RZ, RZ, -R195 ;  /* 0x000000ffffc3d224 */ /* 0x000fe200078e0ac3 */
[C---:B------:R-:W-:Y:S01]  /*3f40*/  ISETP.GT.U32.AND P5, PT, R0.reuse, R203, PT ;  /* 0x000000cb0000720c */ /* 0x040fe20003fa4070 */
[----:B------:R-:W-:Y:S01]  /*3f50*/  IMAD R205, R0, R6, R205 ;  /* 0x0000000600cd7224 */ /* 0x000fe200078e02cd */
[----:B------:R-:W-:Y:S01]  /*3f60*/  ISETP.GE.AND P6, PT, R14, RZ, PT ;  /* 0x000000ff0e00720c */ /* 0x000fe20003fc6270 */
[----:B------:R-:W-:Y:S01]  /*3f70*/  IMAD.HI.U32 R6, R4, R209, RZ ;  /* 0x000000d104067227 */ /* 0x000fe200078e00ff */
[----:B------:R-:W-:-:S02]  /*3f80*/  LOP3.LUT R12, R2, 0xc4, RZ, 0xfc, !PT ;  /* 0x000000c4020c7812 */ /* 0x000fc400078efcff */
[----:B------:R-:W-:Y:S01]  /*3f90*/  LOP3.LUT R13, R2, 0xc0, RZ, 0xfc, !PT ;  /* 0x000000c0020d7812 */ /* 0x000fe200078efcff */
[----:B------:R-:W-:Y:S01]  /*3fa0*/  IMAD.MOV R6, RZ, RZ, -R6 ;  /* 0x000000ffff067224 */ /* 0x000fe200078e0a06 */
[----:B------:R-:W-:Y:S01]  /*3fb0*/  IABS R213, R12 ;  /* 0x0000000c00d57213 */ /* 0x000fe20000000000 */
[----:B------:R-:W-:Y:S01]  /*3fc0*/  @!P1 IMAD.MOV R197, RZ, RZ, -R197 ;  /* 0x000000ffffc59224 */ /* 0x000fe200078e0ac5 */
[C---:B------:R-:W-:Y:S01]  /*3fd0*/  ISETP.GT.U32.AND P1, PT, R0.reuse, R205, PT ;  /* 0x000000cd0000720c */ /* 0x040fe20003f24070 */
[--C-:B------:R-:W-:Y:S01]  /*3fe0*/  @!P3 IMAD.IADD R207, R207, 0x1, -R0.reuse ;  /* 0x00000001cfcfb824 */ /* 0x100fe200078e0a00 */
[----:B------:R-:W-:Y:S01]  /*3ff0*/  IABS R215, R13 ;  /* 0x0000000d00d77213 */ /* 0x000fe20000000000 */
[----:B------:R-:W-:Y:S01]  /*4000*/  IMAD R209, R0, R6, R209 ;  /* 0x0000000600d17224 */ /* 0x000fe200078e02d1 */
[----:B------:R-:W-:Y:S01]  /*4010*/  LOP3.LUT R6, R2, 0xc8, RZ, 0xfc, !PT ;  /* 0x000000c802067812 */ /* 0x000fe200078efcff */
[----:B------:R-:W-:Y:S01]  /*4020*/  @!P5 IMAD.IADD R203, R203, 0x1, -R0 ;  /* 0x00000001cbcbd824 */ /* 0x000fe200078e0a00 */
[----:B------:R-:W-:Y:S01]  /*4030*/  ISETP.GT.U32.AND P3, PT, R0, R207, PT ;  /* 0x000000cf0000720c */ /* 0x000fe20003f64070 */
[----:B------:R-:W-:Y:S01]  /*4040*/  @!P4 IMAD.MOV R201, RZ, RZ, -R201 ;  /* 0x000000ffffc9c224 */ /* 0x000fe200078e0ac9 */
[----:B------:R-:W-:Y:S01]  /*4050*/  IABS R211, R6 ;  /* 0x0000000600d37213 */ /* 0x000fe20000000000 */
[----:B------:R-:W-:Y:S01]  /*4060*/  @!P0 IMAD.MOV R203, RZ, RZ, -R203 ;  /* 0x000000ffffcb8224 */ /* 0x000fe200078e0acb */
[----:B------:R-:W-:Y:S01]  /*4070*/  ISETP.GE.AND P4, PT, R6, RZ, PT ;  /* 0x000000ff0600720c */ /* 0x000fe20003f86270 */
[----:B------:R-:W-:Y:S01]  /*4080*/  IMAD.HI.U32 R8, R4, R213, RZ ;  /* 0x000000d504087227 */ /* 0x000fe200078e00ff */
[----:B------:R-:W-:-:S02]  /*4090*/  ISETP.GT.U32.AND P0, PT, R0, R209, PT ;  /* 0x000000d10000720c */ /* 0x000fc40003f04070 */
[----:B------:R-:W-:Y:S01]  /*40a0*/  ISETP.GE.AND P5, PT, R10, RZ, PT ;  /* 0x000000ff0a00720c */ /* 0x000fe20003fa6270 */
[----:B------:R-:W-:Y:S01]  /*40b0*/  IMAD.HI.U32 R6, R4, R211, RZ ;  /* 0x000000d304067227 */ /* 0x000fe200078e00ff */
[C---:B------:R-:W-:Y:S02]  /*40c0*/  LOP3.LUT R14, R2.reuse, 0xb0, RZ, 0xfc, !PT ;  /* 0x000000b0020e7812 */ /* 0x040fe400078efcff */
[----:B------:R-:W-:Y:S01]  /*40d0*/  LOP3.LUT R18, R2, 0xa4, RZ, 0xfc, !PT ;  /* 0x000000a402127812 */ /* 0x000fe200078efcff */
[----:B------:R-:W-:Y:S01]  /*40e0*/  IMAD.MOV R6, RZ, RZ, -R6 ;  /* 0x000000ffff067224 */ /* 0x000fe200078e0a06 */
[----:B------:R-:W-:Y:S01]  /*40f0*/  @!P3 IADD3 R207, R207, -R0, RZ ;  /* 0x80000000cfcfb210 */ /* 0x000fe20007ffe0ff */
[--C-:B------:R-:W-:Y:S01]  /*4100*/  @!P1 IMAD.IADD R205, R205, 0x1, -R0.reuse ;  /* 0x00000001cdcd9824 */ /* 0x100fe200078e0a00 */
[----:B------:R-:W-:Y:S01]  /*4110*/  ISETP.GE.AND P3, PT, R13, RZ, PT ;  /* 0x000000ff0d00720c */ /* 0x000fe20003f66270 */
[----:B------:R-:W-:Y:S01]  /*4120*/  IMAD R211, R0, R6, R211 ;  /* 0x0000000600d37224 */ /* 0x000fe200078e02d3 */
[----:B------:R-:W-:Y:S01]  /*4130*/  LOP3.LUT R6, R2, 0xbc, RZ, 0xfc, !PT ;  /* 0x000000bc02067812 */ /* 0x000fe200078efcff */
[----:B------:R-:W-:Y:S01]  /*4140*/  @!P0 IMAD.IADD R209, R209, 0x1, -R0 ;  /* 0x00000001d1d18824 */ /* 0x000fe200078e0a00 */
[C---:B------:R-:W-:Y:S01]  /*4150*/  ISETP.GT.U32.AND P1, PT, R0.reuse, R205, PT ;  /* 0x000000cd0000720c */ /* 0x040fe20003f24070 */
[----:B------:R-:W-:Y:S01]  /*4160*/  @!P6 IMAD.MOV R207, RZ, RZ, -R207 ;  /* 0x000000ffffcfe224 */ /* 0x000fe200078e0acf */
[C---:B------:R-:W-:Y:S01]  /*4170*/  ISETP.GT.U32.AND P6, PT, R0.reuse, R211, PT ;  /* 0x000000d30000720c */ /* 0x040fe20003fc4070 */
[----:B------:R-:W-:Y:S01]  /*4180*/  IMAD.MOV R8, RZ, RZ, -R8 ;  /* 0x000000ffff087224 */ /* 0x000fe200078e0a08 */
[----:B------:R-:W-:Y:S01]  /*4190*/  ISETP.GT.U32.AND P0, PT, R0, R209, PT ;  /* 0x000000d10000720c */ /* 0x000fe20003f04070 */
[----:B------:R-:W-:Y:S01]  /*41a0*/  IMAD.HI.U32 R10, R4, R215, RZ ;  /* 0x000000d7040a7227 */ /* 0x000fe200078e00ff */
[----:B------:R-:W-:-:S02]  /*41b0*/  IABS R217, R6 ;  /* 0x0000000600d97213 */ /* 0x000fc40000000000 */
[----:B------:R-:W-:Y:S01]  /*41c0*/  LOP3.LUT R13, R2, 0xb4, RZ, 0xfc, !PT ;  /* 0x000000b4020d7812 */ /* 0x000fe200078efcff */
[----:B------:R-:W-:Y:S01]  /*41d0*/  IMAD R213, R0, R8, R213 ;  /* 0x0000000800d57224 */ /* 0x000fe200078e02d5 */
[----:B------:R-:W-:Y:S01]  /*41e0*/  IABS R225, R14 ;  /* 0x0000000e00e17213 */ /* 0x000fe20000000000 */
[----:B------:R-:W-:Y:S01]  /*41f0*/  IMAD.MOV R10, RZ, RZ, -R10 ;  /* 0x000000ffff0a7224 */ /* 0x000fe200078e0a0a */
[----:B------:R-:W-:Y:S01]  /*4200*/  IABS R221, R13 ;  /* 0x0000000d00dd7213 */ /* 0x000fe20000000000 */
[--C-:B------:R-:W-:Y:S01]  /*4210*/  @!P1 IMAD.IADD R205, R205, 0x1, -R0.reuse ;  /* 0x00000001cdcd9824 */ /* 0x100fe200078e0a00 */
[----:B------:R-:W-:Y:S01]  /*4220*/  ISETP.GE.AND P1, PT, R12, RZ, PT ;  /* 0x000000ff0c00720c */ /* 0x000fe20003f26270 */
[--C-:B------:R-:W-:Y:S01]  /*4230*/  @!P6 IMAD.IADD R211, R211, 0x1, -R0.reuse ;  /* 0x00000001d3d3e824 */ /* 0x100fe200078e0a00 */
[----:B------:R-:W-:Y:S01]  /*4240*/  LOP3.LUT R12, R2, 0xb8, RZ, 0xfc, !PT ;  /* 0x000000b8020c7812 */ /* 0x000fe200078efcff */
[----:B------:R-:W-:Y:S01]  /*4250*/  @!P2 IMAD.MOV R205, RZ, RZ, -R205 ;  /* 0x000000ffffcda224 */ /* 0x000fe200078e0acd */
[----:B------:R-:W-:Y:S01]  /*4260*/  ISETP.GE.AND P2, PT, R6, RZ, PT ;  /* 0x000000ff0600720c */ /* 0x000fe20003f46270 */
[----:B------:R-:W-:Y:S01]  /*4270*/  @!P0 IMAD.IADD R209, R209, 0x1, -R0 ;  /* 0x00000001d1d18824 */ /* 0x000fe200078e0a00 */
[----:B------:R-:W-:Y:S01]  /*4280*/  ISETP.GT.U32.AND P0, PT, R0, R213, PT ;  /* 0x000000d50000720c */ /* 0x000fe20003f04070 */
[----:B------:R-:W-:Y:S01]  /*4290*/  IMAD.HI.U32 R6, R4, R217, RZ ;  /* 0x000000d904067227 */ /* 0x000fe200078e00ff */
[----:B------:R-:W-:-:S02]  /*42a0*/  ISETP.GT.U32.AND P6, PT, R0, R211, PT ;  /* 0x000000d30000720c */ /* 0x000fc40003fc4070 */
[----:B------:R-:W-:Y:S01]  /*42b0*/  IABS R219, R12 ;  /* 0x0000000c00db7213 */ /* 0x000fe20000000000 */
[C---:B------:R-:W-:Y:S01]  /*42c0*/  IMAD R215, R0.reuse, R10, R215 ;  /* 0x0000000a00d77224 */ /* 0x040fe200078e02d7 */
[----:B------:R-:W-:Y:S01]  /*42d0*/  IABS R229, R18 ;  /* 0x0000001200e57213 */ /* 0x000fe20000000000 */
[----:B------:R-:W-:Y:S02]  /*42e0*/  IMAD.MOV R6, RZ, RZ, -R6 ;  /* 0x000000ffff067224 */ /* 0x000fe400078e0a06 */
[----:B------:R-:W-:Y:S01]  /*42f0*/  @!P5 IMAD.MOV R209, RZ, RZ, -R209 ;  /* 0x000000ffffd1d224 */ /* 0x000fe200078e0ad1 */
[C---:B------:R-:W-:Y:S01]  /*4300*/  ISETP.GT.U32.AND P5, PT, R0.reuse, R215, PT ;  /* 0x000000d70000720c */ /* 0x040fe20003fa4070 */
[C---:B------:R-:W-:Y:S02]  /*4310*/  IMAD R217, R0.reuse, R6, R217 ;  /* 0x0000000600d97224 */ /* 0x040fe400078e02d9 */
[--C-:B------:R-:W-:Y:S02]  /*4320*/  @!P0 IMAD.IADD R213, R213, 0x1, -R0.reuse ;  /* 0x00000001d5d58824 */ /* 0x100fe400078e0a00 */
[----:B------:R-:W-:Y:S01]  /*4330*/  @!P6 IMAD.IADD R211, R211, 0x1, -R0 ;  /* 0x00000001d3d3e824 */ /* 0x000fe200078e0a00 */
[----:B------:R-:W-:Y:S01]  /*4340*/  ISETP.GT.U32.AND P6, PT, R0, R217, PT ;  /* 0x000000d90000720c */ /* 0x000fe20003fc4070 */
[----:B------:R-:W-:Y:S01]  /*4350*/  IMAD.HI.U32 R8, R4, R219, RZ ;  /* 0x000000db04087227 */ /* 0x000fe200078e00ff */
[----:B------:R-:W-:-:S03]  /*4360*/  ISETP.GT.U32.AND P0, PT, R0, R213, PT ;  /* 0x000000d50000720c */ /* 0x000fc60003f04070 */
[----:B------:R-:W-:-:S04]  /*4370*/  IMAD.HI.U32 R10, R4, R221, RZ ;  /* 0x000000dd040a7227 */ /* 0x000fc800078e00ff */
[----:B------:R-:W-:Y:S02]  /*4380*/  IMAD.MOV R8, RZ, RZ, -R8 ;  /* 0x000000ffff087224 */ /* 0x000fe400078e0a08 */
[----:B------:R-:W-:Y:S02]  /*4390*/  @!P5 IMAD.IADD R215, R215, 0x1, -R0 ;  /* 0x00000001d7d7d824 */ /* 0x000fe400078e0a00 */
[----:B------:R-:W-:Y:S02]  /*43a0*/  IMAD.MOV R10, RZ, RZ, -R10 ;  /* 0x000000ffff0a7224 */ /* 0x000fe400078e0a0a */
[----:B------:R-:W-:Y:S02]  /*43b0*/  IMAD R219, R0, R8, R219 ;  /* 0x0000000800db7224 */ /* 0x000fe400078e02db */
[----:B------:R-:W-:-:S04]  /*43c0*/  IMAD.HI.U32 R6, R4, R225, RZ ;  /* 0x000000e104067227 */ /* 0x000fc800078e00ff */
[--C-:B------:R-:W-:Y:S01]  /*43d0*/  @!P6 IMAD.IADD R217, R217, 0x1, -R0.reuse ;  /* 0x00000001d9d9e824 */ /* 0x100fe200078e0a00 */
[C---:B------:R-:W-:Y:S01]  /*43e0*/  ISETP.GT.U32.AND P6, PT, R0.reuse, R215, PT ;  /* 0x000000d70000720c */ /* 0x040fe20003fc4070 */
[----:B------:R-:W-:Y:S01]  /*43f0*/  IMAD R221, R0, R10, R221 ;  /* 0x0000000a00dd7224 */ /* 0x000fe200078e02dd */
[----:B------:R-:W-:Y:S01]  /*4400*/  IADD3 R6, -R6, RZ, RZ ;  /* 0x000000ff06067210 */ /* 0x000fe20007ffe1ff */
[----:B------:R-:W-:Y:S01]  /*4410*/  @!P0 IMAD.IADD R213, R213, 0x1, -R0 ;  /* 0x00000001d5d58824 */ /* 0x000fe200078e0a00 */
[----:B------:R-:W-:Y:S01]  /*4420*/  ISETP.GT.U32.AND P0, PT, R0, R219, PT ;  /* 0x000000db0000720c */ /* 0x000fe20003f04070 */
[----:B------:R-:W-:Y:S01]  /*4430*/  IMAD.HI.U32 R8, R4, R227, RZ ;  /* 0x000000e304087227 */ /* 0x000fe200078e00ff */
[----:B------:R-:W-:Y:S02]  /*4440*/  ISETP.GT.U32.AND P5, PT, R0, R221, PT ;  /* 0x000000dd0000720c */ /* 0x000fe40003fa4070 */
[----:B------:R-:W-:Y:S01]  /*4450*/  LOP3.LUT R10, R2, 0xa8, RZ, 0xfc, !PT ;  /* 0x000000a8020a7812 */ /* 0x000fe200078efcff */
[----:B------:R-:W-:-:S02]  /*4460*/  IMAD R225, R0, R6, R225 ;  /* 0x0000000600e17224 */ /* 0x000fc400078e02e1 */
[----:B------:R-:W-:Y:S01]  /*4470*/  @!P4 IMAD.MOV R211, RZ, RZ, -R211 ;  /* 0x000000ffffd3c224 */ /* 0x000fe200078e0ad3 */
[----:B------:R-:W-:Y:S01]  /*4480*/  IABS R223, R10 ;  /* 0x0000000a00df7213 */ /* 0x000fe20000000000 */
[----:B------:R-:W-:Y:S01]  /*4490*/  @!P6 IMAD.IADD R215, R215, 0x1, -R0 ;  /* 0x00000001d7d7e824 */ /* 0x000fe200078e0a00 */
[C---:B------:R-:W-:Y:S01]  /*44a0*/  ISETP.GT.U32.AND P6, PT, R0.reuse, R225, PT ;  /* 0x000000e10000720c */ /* 0x040fe20003fc4070 */
[----:B------:R-:W-:Y:S02]  /*44b0*/  IMAD.MOV R8, RZ, RZ, -R8 ;  /* 0x000000ffff087224 */ /* 0x000fe400078e0a08 */
[--C-:B------:R-:W-:Y:S01]  /*44c0*/  @!P0 IMAD.IADD R219, R219, 0x1, -R0.reuse ;  /* 0x00000001dbdb8824 */ /* 0x100fe200078e0a00 */
[C---:B------:R-:W-:Y:S01]  /*44d0*/  ISETP.GT.U32.AND P0, PT, R0.reuse, R217, PT ;  /* 0x000000d90000720c */ /* 0x040fe20003f04070 */
[----:B------:R-:W-:Y:S02]  /*44e0*/  @!P5 IMAD.IADD R221, R221, 0x1, -R0 ;  /* 0x00000001ddddd824 */ /* 0x000fe400078e0a00 */
[C---:B------:R-:W-:Y:S01]  /*44f0*/  IMAD R227, R0.reuse, R8, R227 ;  /* 0x0000000800e37224 */ /* 0x040fe200078e02e3 */
[----:B------:R-:W-:Y:S01]  /*4500*/  ISETP.GT.U32.AND P5, PT, R0, R219, PT ;  /* 0x000000db0000720c */ /* 0x000fe20003fa4070 */
[----:B------:R-:W-:Y:S01]  /*4510*/  IMAD.HI.U32 R6, R4, R223, RZ ;  /* 0x000000df04067227 */ /* 0x000fe200078e00ff */
[----:B------:R-:W-:-:S03]  /*4520*/  ISETP.GT.U32.AND P4, PT, R0, R221, PT ;  /* 0x000000dd0000720c */ /* 0x000fc60003f84070 */
[----:B------:R-:W-:Y:S01]  /*4530*/  @!P6 IMAD.IADD R225, R225, 0x1, -R0 ;  /* 0x00000001e1e1e824 */ /* 0x000fe200078e0a00 */
[----:B------:R-:W-:Y:S01]  /*4540*/  ISETP.GE.AND P6, PT, R13, RZ, PT ;  /* 0x000000ff0d00720c */ /* 0x000fe20003fc6270 */
[----:B------:R-:W-:-:S04]  /*4550*/  IMAD.HI.U32 R8, R4, R231, RZ ;  /* 0x000000e704087227 */ /* 0x000fc800078e00ff */
[----:B------:R-:W-:Y:S01]  /*4560*/  @!P0 IMAD.IADD R217, R217, 0x1, -R0 ;  /* 0x00000001d9d98824 */ /* 0x000fe200078e0a00 */
[C---:B------:R-:W-:Y:S01]  /*4570*/  ISETP.GT.U32.AND P0, PT, R0.reuse, R227, PT ;  /* 0x000000e30000720c */ /* 0x040fe20003f04070 */
[----:B------:R-:W-:Y:S02]  /*4580*/  IMAD.MOV R6, RZ, RZ, -R6 ;  /* 0x000000ffff067224 */ /* 0x000fe400078e0a06 */
[----:B------:R-:W-:Y:S01]  /*4590*/  IMAD.MOV R8, RZ, RZ, -R8 ;  /* 0x000000ffff087224 */ /* 0x000fe200078e0a08 */
[----:B------:R-:W-:Y:S01]  /*45a0*/  @!P4 IADD3 R221, R221, -R0, RZ ;  /* 0x80000000ddddc210 */ /* 0x000fe20007ffe0ff */
[C---:B------:R-:W-:Y:S02]  /*45b0*/  IMAD R223, R0.reuse, R6, R223 ;  /* 0x0000000600df7224 */ /* 0x040fe400078e02df */
[----:B------:R-:W-:Y:S01]  /*45c0*/  IMAD R231, R0, R8, R231 ;  /* 0x0000000800e77224 */ /* 0x000fe200078e02e7 */
[----:B------:R-:W-:Y:S01]  /*45d0*/  LOP3.LUT R8, R2, 0x94, RZ, 0xfc, !PT ;  /* 0x0000009402087812 */ /* 0x000fe200078efcff */
[----:B------:R-:W-:Y:S01]  /*45e0*/  @!P1 IMAD.MOV R213, RZ, RZ, -R213 ;  /* 0x000000ffffd59224 */ /* 0x000fe200078e0ad5 */
[C---:B------:R-:W-:Y:S01]  /*45f0*/  ISETP.GT.U32.AND P4, PT, R0.reuse, R223, PT ;  /* 0x000000df0000720c */ /* 0x040fe20003f84070 */
[----:B------:R-:W-:Y:S01]  /*4600*/  @!P6 IMAD.MOV R221, RZ, RZ, -R221 ;  /* 0x000000ffffdde224 */ /* 0x000fe200078e0add */
[----:B------:R-:W-:Y:S01]  /*4610*/  ISETP.GT.U32.AND P1, PT, R0, R225, PT ;  /* 0x000000e10000720c */ /* 0x000fe20003f24070 */
[----:B------:R-:W-:Y:S01]  /*4620*/  IMAD.HI.U32 R6, R4, R229, RZ ;  /* 0x000000e504067227 */ /* 0x000fe200078e00ff */
[----:B------:R-:W-:-:S02]  /*4630*/  ISETP.GT.U32.AND P6, PT, R0, R231, PT ;  /* 0x000000e70000720c */ /* 0x000fc40003fc4070 */
[----:B------:R-:W-:Y:S01]  /*4640*/  IABS R235, R8 ;  /* 0x0000000800eb7213 */ /* 0x000fe20000000000 */
[----:B------:R-:W-:Y:S01]  /*4650*/  @!P0 IMAD.IADD R227, R227, 0x1, -R0 ;  /* 0x00000001e3e38824 */ /* 0x000fe200078e0a00 */
[----:B------:R-:W-:Y:S01]  /*4660*/  ISETP.GE.AND P0, PT, R14, RZ, PT ;  /* 0x000000ff0e00720c */ /* 0x000fe20003f06270 */
[----:B------:R-:W-:Y:S01]  /*4670*/  IMAD.MOV R6, RZ, RZ, -R6 ;  /* 0x000000ffff067224 */ /* 0x000fe200078e0a06 */
[----:B------:R-:W-:Y:S01]  /*4680*/  LOP3.LUT R14, R2, 0x88, RZ, 0xfc, !PT ;  /* 0x00000088020e7812 */ /* 0x000fe200078efcff */
[--C-:B------:R-:W-:Y:S01]  /*4690*/  @!P5 IMAD.IADD R219, R219, 0x1, -R0.reuse ;  /* 0x00000001dbdbd824 */ /* 0x100fe200078e0a00 */
[----:B------:R-:W-:Y:S01]  /*46a0*/  ISETP.GE.AND P5, PT, R12, RZ, PT ;  /* 0x000000ff0c00720c */ /* 0x000fe20003fa6270 */
[----:B------:R-:W-:Y:S01]  /*46b0*/  IMAD R229, R0, R6, R229 ;  /* 0x0000000600e57224 */ /* 0x000fe200078e02e5 */
[----:B------:R-:W-:Y:S01]  /*46c0*/  LOP3.LUT R12, R2, 0x9c, RZ, 0xfc, !PT ;  /* 0x0000009c020c7812 */ /* 0x000fe200078efcff */
[--C-:B------:R-:W-:Y:S01]  /*46d0*/  @!P4 IMAD.IADD R223, R223, 0x1, -R0.reuse ;  /* 0x00000001dfdfc824 */ /* 0x100fe200078e0a00 */
[----:B------:R-:W-:Y:S01]  /*46e0*/  IABS R243, R14 ;  /* 0x0000000e00f37213 */ /* 0x000fe20000000000 */
[--C-:B------:R-:W-:Y:S01]  /*46f0*/  @!P1 IMAD.IADD R225, R225, 0x1, -R0.reuse ;  /* 0x00000001e1e19824 */ /* 0x100fe200078e0a00 */
[----:B------:R-:W-:Y:S01]  /*4700*/  IABS R233, R12 ;  /* 0x0000000c00e97213 */ /* 0x000fe20000000000 */
[----:B------:R-:W-:Y:S01]  /*4710*/  @!P6 IMAD.IADD R231, R231, 0x1, -R0 ;  /* 0x00000001e7e7e824 */ /* 0x000fe200078e0a00 */
[C---:B------:R-:W-:Y:S01]  /*4720*/  ISETP.GT.U32.AND P4, PT, R0.reuse, R223, PT ;  /* 0x000000df0000720c */ /* 0x040fe20003f84070 */
[----:B------:R-:W-:Y:S01]  /*4730*/  @!P2 IMAD.MOV R217, RZ, RZ, -R217 ;  /* 0x000000ffffd9a224 */ /* 0x000fe200078e0ad9 */
[C---:B------:R-:W-:Y:S01]  /*4740*/  ISETP.GT.U32.AND P2, PT, R0.reuse, R229, PT ;  /* 0x000000e50000720c */ /* 0x040fe20003f44070 */
[----:B------:R-:W-:Y:S01]  /*4750*/  @!P0 IMAD.MOV R225, RZ, RZ, -R225 ;  /* 0x000000ffffe18224 */ /* 0x000fe200078e0ae1 */
[----:B------:R-:W-:Y:S01]  /*4760*/  ISETP.GT.U32.AND P0, PT, R0, R231, PT ;  /* 0x000000e70000720c */ /* 0x000fe20003f04070 */
[----:B------:R-:W-:Y:S01]  /*4770*/  IMAD.HI.U32 R6, R4, R233, RZ ;  /* 0x000000e904067227 */ /* 0x000fe200078e00ff */
[----:B------:R-:W-:-:S02]  /*4780*/  ISETP.GE.AND P1, PT, R10, RZ, PT ;  /* 0x000000ff0a00720c */ /* 0x000fc40003f26270 */
[----:B------:R-:W-:Y:S01]  /*4790*/  LOP3.LUT R10, R2, 0x90, RZ, 0xfc, !PT ;  /* 0x00000090020a7812 */ /* 0x000fe200078efcff */
[----:B------:R-:W-:Y:S01]  /*47a0*/  @!P3 IMAD.MOV R215, RZ, RZ, -R215 ;  /* 0x000000ffffd7b224 */ /* 0x000fe200078e0ad7 */
[----:B------:R-:W-:Y:S01]  /*47b0*/  ISETP.GT.U32.AND P3, PT, R0, R227, PT ;  /* 0x000000e30000720c */ /* 0x000fe20003f64070 */
[----:B------:R-:W-:Y:S01]  /*47c0*/  IMAD.MOV R6, RZ, RZ, -R6 ;  /* 0x000000ffff067224 */ /* 0x000fe200078e0a06 */
[----:B------:R-:W-:Y:S01]  /*47d0*/  IABS R237, R10 ;  /* 0x0000000a00ed7213 */ /* 0x000fe20000000000 */
[----:B------:R-:W-:Y:S01]  /*47e0*/  @!P5 IMAD.MOV R219, RZ, RZ, -R219 ;  /* 0x000000ffffdbd224 */ /* 0x000fe200078e0adb */
[----:B------:R-:W-:Y:S01]  /*47f0*/  ISETP.GE.AND P5, PT, R16, RZ, PT ;  /* 0x000000ff1000720c */ /* 0x000fe20003fa6270 */
[----:B------:R-:W-:Y:S01]  /*4800*/  IMAD R233, R0, R6, R233 ;  /* 0x0000000600e97224 */ /* 0x000fe200078e02e9 */
[----:B------:R-:W-:Y:S01]  /*4810*/  LOP3.LUT R6, R2, 0x98, RZ, 0xfc, !PT ;  /* 0x0000009802067812 */ /* 0x000fe200078efcff */
[--C-:B------:R-:W-:Y:S01]  /*4820*/  @!P2 IMAD.IADD R229, R229, 0x1, -R0.reuse ;  /* 0x00000001e5e5a824 */ /* 0x100fe200078e0a00 */
[----:B------:R-:W-:Y:S01]  /*4830*/  ISETP.GE.AND P2, PT, R12, RZ, PT ;  /* 0x000000ff0c00720c */ /* 0x000fe20003f46270 */
[--C-:B------:R-:W-:Y:S01]  /*4840*/  @!P4 IMAD.IADD R223, R223, 0x1, -R0.reuse ;  /* 0x00000001dfdfc824 */ /* 0x100fe200078e0a00 */
[----:B------:R-:W-:Y:S01]  /*4850*/  ISETP.GE.AND P4, PT, R19, RZ, PT ;  /* 0x000000ff1300720c */ /* 0x000fe20003f86270 */
[----:B------:R-:W-:Y:S01]  /*4860*/  @!P0 IMAD.IADD R231, R231, 0x1, -R0 ;  /* 0x00000001e7e78824 */ /* 0x000fe200078e0a00 */
[C---:B------:R-:W-:Y:S01]  /*4870*/  ISETP.GT.U32.AND P0, PT, R0.reuse, R233, PT ;  /* 0x000000e90000720c */ /* 0x040fe20003f04070 */
[----:B------:R-:W-:Y:S01]  /*4880*/  @!P1 IMAD.MOV R223, RZ, RZ, -R223 ;  /* 0x000000ffffdf9224 */ /* 0x000fe200078e0adf */
[----:B------:R-:W-:-:S02]  /*4890*/  ISETP.GT.U32.AND P6, PT, R0, R229, PT ;  /* 0x000000e50000720c */ /* 0x000fc40003fc4070 */
[----:B------:R-:W-:Y:S01]  /*48a0*/  ISETP.GE.AND P1, PT, R8, RZ, PT ;  /* 0x000000ff0800720c */ /* 0x000fe20003f26270 */
[----:B------:R-:W-:Y:S01]  /*48b0*/  IMAD.HI.U32 R8, R4, R235, RZ ;  /* 0x000000eb04087227 */ /* 0x000fe200078e00ff */
[----:B------:R-:W-:Y:S02]  /*48c0*/  @!P3 IADD3 R227, R227, -R0, RZ ;  /* 0x80000000e3e3b210 */ /* 0x000fe40007ffe0ff */
[----:B------:R-:W-:Y:S01]  /*48d0*/  IABS R239, R6 ;  /* 0x0000000600ef7213 */ /* 0x000fe20000000000 */
[----:B------:R-:W-:Y:S01]  /*48e0*/  IMAD.MOV R8, RZ, RZ, -R8 ;  /* 0x000000ffff087224 */ /* 0x000fe200078e0a08 */
[----:B------:R-:W-:Y:S01]  /*48f0*/  LOP3.LUT R12, R2, 0x8c, RZ, 0xfc, !PT ;  /* 0x0000008c020c7812 */ /* 0x000fe200078efcff */
[----:B------:R-:W-:Y:S01]  /*4900*/  @!P5 IMAD.MOV R227, RZ, RZ, -R227 ;  /* 0x000000ffffe3d224 */ /* 0x000fe200078e0ae3 */
[----:B------:R-:W-:Y:S01]  /*4910*/  ISETP.GE.AND P5, PT, R6, RZ, PT ;  /* 0x000000ff0600720c */ /* 0x000fe20003fa6270 */
[----:B------:R-:W-:Y:S01]  /*4920*/  IMAD.HI.U32 R6, R4, R239, RZ ;  /* 0x000000ef04067227 */ /* 0x000fe200078e00ff */
[----:B------:R-:W-:-:S02]  /*4930*/  IABS R241, R12 ;  /* 0x0000000c00f17213 */ /* 0x000fc40000000000 */
[----:B------:R-:W-:Y:S01]  /*4940*/  ISETP.GE.AND P3, PT, R18, RZ, PT ;  /* 0x000000ff1200720c */ /* 0x000fe20003f66270 */
[----:B------:R-:W-:Y:S01]  /*4950*/  IMAD R235, R0, R8, R235 ;  /* 0x0000000800eb7224 */ /* 0x000fe200078e02eb */
[C---:B------:R-:W-:Y:S01]  /*4960*/  LOP3.LUT R16, R2.reuse, 0x7c, RZ, 0xfc, !PT ;  /* 0x0000007c02107812 */ /* 0x040fe200078efcff */
[--C-:B------:R-:W-:Y:S01]  /*4970*/  @!P0 IMAD.IADD R233, R233, 0x1, -R0.reuse ;  /* 0x00000001e9e98824 */ /* 0x100fe200078e0a00 */
[----:B------:R-:W-:Y:S01]  /*4980*/  LOP3.LUT R18, R2, 0x78, RZ, 0xfc, !PT ;  /* 0x0000007802127812 */ /* 0x000fe200078efcff */
[----:B------:R-:W-:Y:S01]  /*4990*/  @!P6 IMAD.IADD R229, R229, 0x1, -R0 ;  /* 0x00000001e5e5e824 */ /* 0x000fe200078e0a00 */
[----:B------:R-:W-:Y:S01]  /*49a0*/  ISETP.GE.AND P6, PT, R10, RZ, PT ;  /* 0x000000ff0a00720c */ /* 0x000fe20003fc6270 */
[----:B------:R-:W-:Y:S01]  /*49b0*/  IMAD.MOV R10, RZ, RZ, -R6 ;  /* 0x000000ffff0a7224 */ /* 0x000fe200078e0a06 */
[----:B------:R-:W-:Y:S01]  /*49c0*/  ISETP.GT.U32.AND P0, PT, R0, R233, PT ;  /* 0x000000e90000720c */ /* 0x000fe20003f04070 */
[----:B------:R-:W-:Y:S01]  /*49d0*/  IMAD.HI.U32 R6, R4, R237, RZ ;  /* 0x000000ed04067227 */ /* 0x000fe200078e00ff */
[----:B------:R-:W-:-:S02]  /*49e0*/  IABS R251, R16 ;  /* 0x0000001000fb7213 */ /* 0x000fc40000000000 */
[----:B------:R-:W-:Y:S01]  /*49f0*/  IABS R13, R18 ;  /* 0x00000012000d7213 */ /* 0x000fe20000000000 */
[----:B------:R-:W-:Y:S01]  /*4a00*/  @!P4 IMAD.MOV R231, RZ, RZ, -R231 ;  /* 0x000000ffffe7c224 */ /* 0x000fe200078e0ae7 */
[C---:B------:R-:W-:Y:S01]  /*4a10*/  ISETP.GT.U32.AND P4, PT, R0.reuse, R235, PT ;  /* 0x000000eb0000720c */ /* 0x040fe20003f84070 */
[----:B------:R-:W-:Y:S01]  /*4a20*/  IMAD R239, R0, R10, R239 ;  /* 0x0000000a00ef7224 */ /* 0x000fe200078e02ef */
[----:B------:R-:W-:Y:S01]  /*4a30*/  IADD3 R10, -R6, RZ, RZ ;  /* 0x000000ff060a7210 */ /* 0x000fe20007ffe1ff */
[----:B------:R-:W-:-:S04]  /*4a40*/  IMAD.HI.U32 R6, R4, R241, RZ ;  /* 0x000000f104067227 */ /* 0x000fc800078e00ff */
[----:B------:R-:W-:Y:S01]  /*4a50*/  IMAD R237, R0, R10, R237 ;  /* 0x0000000a00ed7224 */ /* 0x000fe200078e02ed */
[----:B------:R-:W-:Y:S01]  /*4a60*/  LOP3.LUT R10, R2, 0x84, RZ, 0xfc, !PT ;  /* 0x00000084020a7812 */ /* 0x000fe200078efcff */
[----:B------:R-:W-:-:S03]  /*4a70*/  IMAD.HI.U32 R8, R4, R243, RZ ;  /* 0x000000f304087227 */ /* 0x000fc600078e00ff */
[----:B------:R-:W-:Y:S01]  /*4a80*/  IABS R247, R10 ;  /* 0x0000000a00f77213 */ /* 0x000fe20000000000 */
[--C-:B------:R-:W-:Y:S01]  /*4a90*/  @!P0 IMAD.IADD R233, R233, 0x1, -R0.reuse ;  /* 0x00000001e9e98824 */ /* 0x100fe200078e0a00 */
[C---:B------:R-:W-:Y:S01]  /*4aa0*/  ISETP.GT.U32.AND P0, PT, R0.reuse, R237, PT ;  /* 0x000000ed0000720c */ /* 0x040fe20003f04070 */
[----:B------:R-:W-:Y:S02]  /*4ab0*/  @!P4 IMAD.IADD R235, R235, 0x1, -R0 ;  /* 0x00000001ebebc824 */ /* 0x000fe400078e0a00 */
[----:B------:R-:W-:Y:S02]  /*4ac0*/  IMAD.MOV R6, RZ, RZ, -R6 ;  /* 0x000000ffff067224 */ /* 0x000fe400078e0a06 */
[----:B------:R-:W-:Y:S02]  /*4ad0*/  IMAD.MOV R8, RZ, RZ, -R8 ;  /* 0x000000ffff087224 */ /* 0x000fe400078e0a08 */
[----:B------:R-:W-:Y:S01]  /*4ae0*/  @!P2 IMAD.MOV R233, RZ, RZ, -R233 ;  /* 0x000000ffffe9a224 */ /* 0x000fe200078e0ae9 */
[C---:B------:R-:W-:Y:S01]  /*4af0*/  ISETP.GT.U32.AND P2, PT, R0.reuse, R235, PT ;  /* 0x000000eb0000720c */ /* 0x040fe20003f44070 */
[----:B------:R-:W-:-:S02]  /*4b00*/  IMAD R241, R0, R6, R241 ;  /* 0x0000000600f17224 */ /* 0x000fc400078e02f1 */
[----:B------:R-:W-:-:S04]  /*4b10*/  IMAD.HI.U32 R6, R4, R247, RZ ;  /* 0x000000f704067227 */ /* 0x000fc800078e00ff */
[----:B------:R-:W-:Y:S01]  /*4b20*/  IMAD R243, R0, R8, R243 ;  /* 0x0000000800f37224 */ /* 0x000fe200078e02f3 */
[----:B------:R-:W-:Y:S01]  /*4b30*/  LOP3.LUT R8, R2, 0x80, RZ, 0xfc, !PT ;  /* 0x0000008002087812 */ /* 0x000fe200078efcff */
[----:B------:R-:W-:Y:S01]  /*4b40*/  @!P3 IMAD.MOV R229, RZ, RZ, -R229 ;  /* 0x000000ffffe5b224 */ /* 0x000fe200078e0ae5 */
[C---:B------:R-:W-:Y:S01]  /*4b50*/  ISETP.GT.U32.AND P3, PT, R0.reuse, R239, PT ;  /* 0x000000ef0000720c */ /* 0x040fe20003f64070 */
[----:B------:R-:W-:Y:S01]  /*4b60*/  IMAD.MOV R6, RZ, RZ, -R6 ;  /* 0x000000ffff067224 */ /* 0x000fe200078e0a06 */
[----:B------:R-:W-:Y:S01]  /*4b70*/  IABS R249, R8 ;  /* 0x0000000800f97213 */ /* 0x000fe20000000000 */
[----:B------:R-:W-:Y:S02]  /*4b80*/  @!P2 IMAD.IADD R235, R235, 0x1, -R0 ;  /* 0x00000001ebeba824 */ /* 0x000fe400078e0a00 */
[----:B------:R-:W-:Y:S02]  /*4b90*/  IMAD R247, R0, R6, R247 ;  /* 0x0000000600f77224 */ /* 0x000fe400078e02f7 */
[----:B------:R-:W-:-:S03]  /*4ba0*/  IMAD.HI.U32 R6, R4, R249, RZ ;  /* 0x000000f904067227 */ /* 0x000fc600078e00ff */
[C---:B------:R-:W-:Y:S01]  /*4bb0*/  ISETP.GT.U32.AND P2, PT, R0.reuse, R247, PT ;  /* 0x000000f70000720c */ /* 0x040fe20003f44070 */
[----:B------:R-:W-:Y:S02]  /*4bc0*/  IMAD.MOV R6, RZ, RZ, -R6 ;  /* 0x000000ffff067224 */ /* 0x000fe400078e0a06 */
[----:B------:R-:W-:Y:S01]  /*4bd0*/  @!P3 IMAD.IADD R239, R239, 0x1, -R0 ;  /* 0x00000001efefb824 */ /* 0x000fe200078e0a00 */
[C---:B------:R-:W-:Y:S01]  /*4be0*/  ISETP.GT.U32.AND P3, PT, R0.reuse, R241, PT ;  /* 0x000000f10000720c */ /* 0x040fe20003f64070 */
[----:B------:R-:W-:Y:S02]  /*4bf0*/  IMAD R249, R0, R6, R249 ;  /* 0x0000000600f97224 */ /* 0x000fe400078e02f9 */
[----:B------:R-:W-:Y:S01]  /*4c00*/  IMAD.HI.U32 R6, R4, R251, RZ ;  /* 0x000000fb04067227 */ /* 0x000fe200078e00ff */
[----:B------:R-:W-:-:S03]  /*4c10*/  ISETP.GT.U32.AND P4, PT, R0, R239, PT ;  /* 0x000000ef0000720c */ /* 0x000fc60003f84070 */
[----:B------:R-:W-:Y:S02]  /*4c20*/  IMAD.MOV R6, RZ, RZ, -R6 ;  /* 0x000000ffff067224 */ /* 0x000fe400078e0a06 */
[----:B------:R-:W-:Y:S01]  /*4c30*/  @!P2 IMAD.IADD R247, R247, 0x1, -R0 ;  /* 0x00000001f7f7a824 */ /* 0x000fe200078e0a00 */
[----:B------:R-:W-:Y:S01]  /*4c40*/  ISETP.GE.AND P2, PT, R10, RZ, PT ;  /* 0x000000ff0a00720c */ /* 0x000fe20003f46270 */
[----:B------:R-:W-:Y:S02]  /*4c50*/  IMAD R251, R0, R6, R251 ;  /* 0x0000000600fb7224 */ /* 0x000fe400078e02fb */
[----:B------:R-:W-:Y:S01]  /*4c60*/  IMAD.HI.U32 R6, R4, R13, RZ ;  /* 0x0000000d04067227 */ /* 0x000fe200078e00ff */
[----:B------:R-:W-:-:S03]  /*4c70*/  @!P3 IADD3 R241, R241, -R0, RZ ;  /* 0x80000000f1f1b210 */ /* 0x000fc60007ffe0ff */
[----:B------:R-:W-:Y:S01]  /*4c80*/  @!P1 IMAD.MOV R235, RZ, RZ, -R235 ;  /* 0x000000ffffeb9224 */ /* 0x000fe200078e0aeb */
[----:B------:R-:W-:Y:S01]  /*4c90*/  ISETP.GT.U32.AND P1, PT, R0, R247, PT ;  /* 0x000000f70000720c */ /* 0x000fe20003f24070 */
[--C-:B------:R-:W-:Y:S01]  /*4ca0*/  @!P0 IMAD.IADD R237, R237, 0x1, -R0.reuse ;  /* 0x00000001eded8824 */ /* 0x100fe200078e0a00 */
[----:B------:R-:W-:Y:S01]  /*4cb0*/  IADD3 R10, -R6, RZ, RZ ;  /* 0x000000ff060a7210 */ /* 0x000fe20007ffe1ff */
[----:B------:R-:W-:Y:S01]  /*4cc0*/  @!P4 IMAD.IADD R239, R239, 0x1, -R0 ;  /* 0x00000001efefc824 */ /* 0x000fe200078e0a00 */
[C---:B------:R-:W-:Y:S02]  /*4cd0*/  ISETP.GT.U32.AND P3, PT, R0.reuse, R241, PT ;  /* 0x000000f10000720c */ /* 0x040fe40003f64070 */
[C---:B------:R-:W-:Y:S01]  /*4ce0*/  ISETP.GT.U32.AND P0, PT, R0.reuse, R237, PT ;  /* 0x000000ed0000720c */ /* 0x040fe20003f04070 */
[C---:B------:R-:W-:Y:S01]  /*4cf0*/  IMAD R10, R0.reuse, R10, R13 ;  /* 0x0000000a000a7224 */ /* 0x040fe200078e020d */
[----:B------:R-:W-:Y:S01]  /*4d00*/  ISETP.GT.U32.AND P4, PT, R0, R243, PT ;  /* 0x000000f30000720c */ /* 0x000fe20003f84070 */
[----:B------:R-:W-:-:S04]  /*4d10*/  @!P5 IMAD.MOV R239, RZ, RZ, -R239 ;  /* 0x000000ffffefd224 */ /* 0x000fc800078e0aef */
[----:B------:R-:W-:Y:S01]  /*4d20*/  @!P1 IMAD.IADD R247, R247, 0x1, -R0 ;  /* 0x00000001f7f79824 */ /* 0x000fe200078e0a00 */
[----:B------:R-:W-:-:S03]  /*4d30*/  ISETP.GT.U32.AND P1, PT, R0, R10, PT ;  /* 0x0000000a0000720c */ /* 0x000fc60003f24070 */
[--C-:B------:R-:W-:Y:S01]  /*4d40*/  @!P3 IMAD.IADD R241, R241, 0x1, -R0.reuse ;  /* 0x00000001f1f1b824 */ /* 0x100fe200078e0a00 */
[----:B------:R-:W-:Y:S01]  /*4d50*/  ISETP.GT.U32.AND P3, PT, R0, R249, PT ;  /* 0x000000f90000720c */ /* 0x000fe20003f64070 */
[--C-:B------:R-:W-:Y:S01]  /*4d60*/  @!P0 IMAD.IADD R237, R237, 0x1, -R0.reuse ;  /* 0x00000001eded8824 */ /* 0x100fe200078e0a00 */
[----:B------:R-:W-:Y:S01]  /*4d70*/  ISETP.GE.AND P0, PT, R12, RZ, PT ;  /* 0x000000ff0c00720c */ /* 0x000fe20003f06270 */
[--C-:B------:R-:W-:Y:S01]  /*4d80*/  @!P4 IMAD.IADD R243, R243, 0x1, -R0.reuse ;  /* 0x00000001f3f3c824 */ /* 0x100fe200078e0a00 */
[----:B------:R-:W-:Y:S01]  /*4d90*/  LOP3.LUT R12, R2, 0x74, RZ, 0xfc, !PT ;  /* 0x00000074020c7812 */ /* 0x000fe200078efcff */
[----:B------:R-:W-:Y:S01]  /*4da0*/  @!P6 IMAD.MOV R237, RZ, RZ, -R237 ;  /* 0x000000ffffede224 */ /* 0x000fe200078e0aed */
[----:B------:R-:W-:Y:S01]  /*4db0*/  ISETP.GT.U32.AND P6, PT, R0, R251, PT ;  /* 0x000000fb0000720c */ /* 0x000fe20003fc4070 */
[----:B------:R-:W-:Y:S01]  /*4dc0*/  @!P2 IMAD.MOV R247, RZ, RZ, -R247 ;  /* 0x000000fffff7a224 */ /* 0x000fe200078e0af7 */
[----:B------:R-:W-:Y:S01]  /*4dd0*/  IABS R19, R12 ;  /* 0x0000000c00137213 */ /* 0x000fe20000000000 */
[----:B------:R-:W-:Y:S01]  /*4de0*/  @!P1 IMAD.IADD R10, R10, 0x1, -R0 ;  /* 0x000000010a0a9824 */ /* 0x000fe200078e0a00 */
[----:B------:R-:W-:-:S03]  /*4df0*/  ISETP.GE.AND P4, PT, R14, RZ, PT ;  /* 0x000000ff0e00720c */ /* 0x000fc60003f86270 */
[----:B------:R-:W-:Y:S01]  /*4e00*/  @!P3 IMAD.IADD R249, R249, 0x1, -R0 ;  /* 0x00000001f9f9b824 */ /* 0x000fe200078e0a00 */
[----:B------:R-:W-:Y:S01]  /*4e10*/  ISETP.GT.U32.AND P2, PT, R0, R10, PT ;  /* 0x0000000a0000720c */ /* 0x000fe20003f44070 */
[----:B------:R-:W-:Y:S01]  /*4e20*/  IMAD.HI.U32 R6, R4, R19, RZ ;  /* 0x0000001304067227 */ /* 0x000fe200078e00ff */
[C---:B------:R-:W-:Y:S02]  /*4e30*/  ISETP.GT.U32.AND P3, PT, R0.reuse, R243, PT ;  /* 0x000000f30000720c */ /* 0x040fe40003f64070 */
[----:B------:R-:W-:Y:S01]  /*4e40*/  ISETP.GT.U32.AND P5, PT, R0, R249, PT ;  /* 0x000000f90000720c */ /* 0x000fe20003fa4070 */
[----:B------:R-:W-:Y:S02]  /*4e50*/  IMAD.MOV R6, RZ, RZ, -R6 ;  /* 0x000000ffff067224 */ /* 0x000fe400078e0a06 */
[----:B------:R-:W-:Y:S01]  /*4e60*/  @!P0 IMAD.MOV R241, RZ, RZ, -R241 ;  /* 0x000000fffff18224 */ /* 0x000fe200078e0af1 */
[----:B------:R-:W-:Y:S01]  /*4e70*/  ISETP.GE.AND P0, PT, R8, RZ, PT ;  /* 0x000000ff0800720c */ /* 0x000fe20003f06270 */
[--C-:B------:R-:W-:Y:S01]  /*4e80*/  @!P6 IMAD.IADD R251, R251, 0x1, -R0.reuse ;  /* 0x00000001fbfbe824 */ /* 0x100fe200078e0a00 */
[----:B------:R-:W-:Y:S01]  /*4e90*/  LOP3.LUT R8, R2, 0x6c, RZ, 0xfc, !PT ;  /* 0x0000006c02087812 */ /* 0x000fe200078efcff */
[----:B------:R-:W-:Y:S01]  /*4ea0*/  IMAD R216, R0, R6, R19 ;  /* 0x0000000600d87224 */ /* 0x000fe200078e0213 */
[----:B------:R-:W-:Y:S01]  /*4eb0*/  LOP3.LUT R6, R2, 0x70, RZ, 0xfc, !PT ;  /* 0x0000007002067812 */ /* 0x000fe200078efcff */
[--C-:B------:R-:W-:Y:S01]  /*4ec0*/  @!P2 IMAD.IADD R10, R10, 0x1, -R0.reuse ;  /* 0x000000010a0aa824 */ /* 0x100fe200078e0a00 */
[C---:B------:R-:W-:Y:S01]  /*4ed0*/  ISETP.GT.U32.AND P6, PT, R0.reuse, R251, PT ;  /* 0x000000fb0000720c */ /* 0x040fe20003fc4070 */
[--C-:B------:R-:W-:Y:S01]  /*4ee0*/  @!P3 IMAD.IADD R243, R243, 0x1, -R0.reuse ;  /* 0x00000001f3f3b824 */ /* 0x100fe200078e0a00 */
[----:B------:R-:W-:Y:S01]  /*4ef0*/  ISETP.GT.U32.AND P2, PT, R0, R216, PT ;  /* 0x000000d80000720c */ /* 0x000fe20003f44070 */
[----:B------:R-:W-:Y:S01]  /*4f00*/  @!P5 IMAD.IADD R249, R249, 0x1, -R0 ;  /* 0x00000001f9f9d824 */ /* 0x000fe200078e0a00 */
[----:B------:R-:W-:Y:S01]  /*4f10*/  IABS R13, R6 ;  /* 0x00000006000d7213 */ /* 0x000fe20000000000 */
[----:B------:R-:W-:Y:S01]  /*4f20*/  @!P4 IMAD.MOV R243, RZ, RZ, -R243 ;  /* 0x000000fffff3c224 */ /* 0x000fe200078e0af3 */
[----:B------:R-:W-:Y:S01]  /*4f30*/  ISETP.GE.AND P3, PT, R16, RZ, PT ;  /* 0x000000ff1000720c */ /* 0x000fe20003f66270 */
[----:B------:R-:W-:Y:S01]  /*4f40*/  @!P0 IMAD.MOV R249, RZ, RZ, -R249 ;  /* 0x000000fffff98224 */ /* 0x000fe200078e0af9 */
[----:B------:R-:W-:Y:S01]  /*4f50*/  ISETP.GE.AND P1, PT, R6, RZ, PT ;  /* 0x000000ff0600720c */ /* 0x000fe20003f26270 */
[----:B------:R-:W-:Y:S01]  /*4f60*/  IMAD.HI.U32 R6, R4, R13, RZ ;  /* 0x0000000d04067227 */ /* 0x000fe200078e00ff */
[----:B------:R-:W-:-:S02]  /*4f70*/  IABS R19, R8 ;  /* 0x0000000800137213 */ /* 0x000fc40000000000 */
[----:B------:R-:W-:Y:S01]  /*4f80*/  ISETP.GE.AND P5, PT, R18, RZ, PT ;  /* 0x000000ff1200720c */ /* 0x000fe20003fa6270 */
[----:B------:R-:W-:Y:S01]  /*4f90*/  IMAD.MOV R6, RZ, RZ, -R6 ;  /* 0x000000ffff067224 */ /* 0x000fe200078e0a06 */
[----:B------:R-:W-:Y:S01]  /*4fa0*/  ISETP.GE.AND P0, PT, R8, RZ, PT ;  /* 0x000000ff0800720c */ /* 0x000fe20003f06270 */
[----:B------:R-:W-:Y:S01]  /*4fb0*/  IMAD.HI.U32 R8, R4, R19, RZ ;  /* 0x0000001304087227 */ /* 0x000fe200078e00ff */
[----:B------:R-:W-:Y:S02]  /*4fc0*/  LOP3.LUT R18, R2, 0x64, RZ, 0xfc, !PT ;  /* 0x0000006402127812 */ /* 0x000fe400078efcff */
[----:B------:R-:W-:Y:S01]  /*4fd0*/  @!P6 IADD3 R251, R251, -R0, RZ ;  /* 0x80000000fbfbe210 */ /* 0x000fe20007ffe0ff */
[----:B------:R-:W-:Y:S01]  /*4fe0*/  @!P2 IMAD.IADD R216, R216, 0x1, -R0 ;  /* 0x00000001d8d8a824 */ /* 0x000fe200078e0a00 */
[----:B------:R-:W-:Y:S01]  /*4ff0*/  ISETP.GE.AND P4, PT, R12, RZ, PT ;  /* 0x000000ff0c00720c */ /* 0x000fe20003f86270 */
[----:B------:R-:W-:Y:S01]  /*5000*/  IMAD.MOV R8, RZ, RZ, -R8 ;  /* 0x000000ffff087224 */ /* 0x000fe200078e0a08 */
[----:B------:R-:W-:Y:S01]  /*5010*/  LOP3.LUT R12, R2, 0x68, RZ, 0xfc, !PT ;  /* 0x00000068020c7812 */ /* 0x000fe200078efcff */
[C---:B------:R-:W-:Y:S01]  /*5020*/  IMAD R140, R0.reuse, R6, R13 ;  /* 0x00000006008c7224 */ /* 0x040fe200078e020d */
[----:B------:R-:W-:Y:S01]  /*5030*/  IABS R14, R18 ;  /* 0x00000012000e7213 */ /* 0x000fe20000000000 */
[----:B------:R-:W-:Y:S01]  /*5040*/  @!P3 IMAD.MOV R251, RZ, RZ, -R251 ;  /* 0x000000fffffbb224 */ /* 0x000fe200078e0afb */
[C---:B------:R-:W-:Y:S01]  /*5050*/  ISETP.GT.U32.AND P3, PT, R0.reuse, R216, PT ;  /* 0x000000d80000720c */ /* 0x040fe20003f64070 */
[C---:B------:R-:W-:Y:S01]  /*5060*/  IMAD R218, R0.reuse, R8, R19 ;  /* 0x0000000800da7224 */ /* 0x040fe200078e0213 */
[----:B------:R-:W-:Y:S01]  /*5070*/  IABS R25, R12 ;  /* 0x0000000c00197213 */ /* 0x000fe20000000000 */
[----:B------:R-:W-:Y:S01]  /*5080*/  IMAD.MOV.U32 R13, RZ, RZ, R14 ;  /* 0x000000ffff0d7224 */ /* 0x000fe200078e000e */
[----:B------:R-:W-:Y:S01]  /*5090*/  ISETP.GT.U32.AND P2, PT, R0, R140, PT ;  /* 0x0000008c0000720c */ /* 0x000fe20003f44070 */
[----:B------:R-:W-:Y:S01]  /*50a0*/  @!P5 IMAD.MOV R10, RZ, RZ, -R10 ;  /* 0x000000ffff0ad224 */ /* 0x000fe200078e0a0a */
[----:B------:R-:W-:Y:S01]  /*50b0*/  ISETP.GE.AND P6, PT, R12, RZ, PT ;  /* 0x000000ff0c00720c */ /* 0x000fe20003fc6270 */
[----:B------:R-:W-:Y:S01]  /*50c0*/  IMAD.HI.U32 R12, R4, R25, RZ ;  /* 0x00000019040c7227 */ /* 0x000fe200078e00ff */
[----:B------:R-:W-:-:S02]  /*50d0*/  ISETP.GT.U32.AND P5, PT, R0, R218, PT ;  /* 0x000000da0000720c */ /* 0x000fc40003fa4070 */
[----:B------:R-:W-:Y:S01]  /*50e0*/  IABS R16, R20 ;  /* 0x0000001400107213 */ /* 0x000fe20000000000 */
[----:B------:R-:W-:Y:S01]  /*50f0*/  IMAD.HI.U32 R6, R4, R13, RZ ;  /* 0x0000000d04067227 */ /* 0x000fe200078e00ff */
[----:B------:R-:W-:Y:S02]  /*5100*/  LOP3.LUT R14, R2, 0x54, RZ, 0xfc, !PT ;  /* 0x00000054020e7812 */ /* 0x000fe400078efcff */
[----:B------:R-:W-:Y:S01]  /*5110*/  @!P3 IADD3 R216, R216, -R0, RZ ;  /* 0x80000000d8d8b210 */ /* 0x000fe20007ffe0ff */
[----:B------:R-:W-:Y:S01]  /*5120*/  IMAD.MOV R12, RZ, RZ, -R12 ;  /* 0x000000ffff0c7224 */ /* 0x000fe200078e0a0c */
[----:B------:R-:W-:Y:S01]  /*5130*/  IABS R65, R14 ;  /* 0x0000000e00417213 */ /* 0x000fe20000000000 */
[----:B------:R-:W-:Y:S02]  /*5140*/  IMAD.MOV R6, RZ, RZ, -R6 ;  /* 0x000000ffff067224 */ /* 0x000fe400078e0a06 */
[----:B------:R-:W-:Y:S02]  /*5150*/  IMAD.MOV.U32 R19, RZ, RZ, R16 ;  /* 0x000000ffff137224 */ /* 0x000fe400078e0010 */
[----:B------:R-:W-:Y:S01]  /*5160*/  IMAD R16, R0, R12, R25 ;  /* 0x0000000c00107224 */ /* 0x000fe200078e0219 */
[----:B------:R-:W-:Y:S01]  /*5170*/  LOP3.LUT R12, R2, 0x5c, RZ, 0xfc, !PT ;  /* 0x0000005c020c7812 */ /* 0x000fe200078efcff */
[----:B------:R-:W-:Y:S01]  /*5180*/  IMAD R220, R0, R6, R13 ;  /* 0x0000000600dc7224 */ /* 0x000fe200078e020d */
[----:B------:R-:W-:Y:S01]  /*5190*/  LOP3.LUT R13, R2, 0x58, RZ, 0xfc, !PT ;  /* 0x00000058020d7812 */ /* 0x000fe200078efcff */
[--C-:B------:R-:W-:Y:S01]  /*51a0*/  @!P2 IMAD.IADD R140, R140, 0x1, -R0.reuse ;  /* 0x000000018c8ca824 */ /* 0x100fe200078e0a00 */
[----:B------:R-:W-:Y:S01]  /*51b0*/  IABS R67, R12 ;  /* 0x0000000c00437213 */ /* 0x000fe20000000000 */
[----:B------:R-:W-:Y:S01]  /*51c0*/  @!P5 IMAD.IADD R218, R218, 0x1, -R0 ;  /* 0x00000001dadad824 */ /* 0x000fe200078e0a00 */
[C---:B------:R-:W-:Y:S01]  /*51d0*/  ISETP.GT.U32.AND P3, PT, R0.reuse, R16, PT ;  /* 0x000000100000720c */ /* 0x040fe20003f64070 */
[----:B------:R-:W-:Y:S01]  /*51e0*/  @!P4 IMAD.MOV R216, RZ, RZ, -R216 ;  /* 0x000000ffffd8c224 */ /* 0x000fe200078e0ad8 */
[----:B------:R-:W-:Y:S01]  /*51f0*/  ISETP.GT.U32.AND P2, PT, R0, R140, PT ;  /* 0x0000008c0000720c */ /* 0x000fe20003f44070 */
[----:B------:R-:W-:Y:S01]  /*5200*/  IMAD.HI.U32 R8, R4, R19, RZ ;  /* 0x0000001304087227 */ /* 0x000fe200078e00ff */
[----:B------:R-:W-:-:S02]  /*5210*/  ISETP.GT.U32.AND P4, PT, R0, R220, PT ;  /* 0x000000dc0000720c */ /* 0x000fc40003f84070 */
[----:B------:R-:W-:Y:S01]  /*5220*/  ISETP.GT.U32.AND P5, PT, R0, R218, PT ;  /* 0x000000da0000720c */ /* 0x000fe20003fa4070 */
[----:B------:R-:W-:Y:S01]  /*5230*/  IMAD.HI.U32 R6, R4, R67, RZ ;  /* 0x0000004304067227 */ /* 0x000fe200078e00ff */
[----:B------:R-:W-:Y:S02]  /*5240*/  IABS R143, R13 ;  /* 0x0000000d008f7213 */ /* 0x000fe40000000000 */
[----:B------:R-:W-:Y:S01]  /*5250*/  IABS R25, R34 ;  /* 0x0000002200197213 */ /* 0x000fe20000000000 */
[----:B------:R-:W-:Y:S02]  /*5260*/  IMAD.MOV R8, RZ, RZ, -R8 ;  /* 0x000000ffff087224 */ /* 0x000fe400078e0a08 */
[----:B------:R-:W-:Y:S02]  /*5270*/  IMAD.MOV R6, RZ, RZ, -R6 ;  /* 0x000000ffff067224 */ /* 0x000fe400078e0a06 */
[C---:B------:R-:W-:Y:S01]  /*5280*/  IMAD R142, R0.reuse, R8, R19 ;  /* 0x00000008008e7224 */ /* 0x040fe200078e0213 */
[----:B------:R-:W-:Y:S01]  /*5290*/  IABS R19, R36 ;  /* 0x0000002400137213 */ /* 0x000fe20000000000 */
[----:B------:R-:W-:-:S02]  /*52a0*/  IMAD R67, R0, R6, R67 ;  /* 0x0000000600437224 */ /* 0x000fc400078e0243 */
[--C-:B------:R-:W-:Y:S01]  /*52b0*/  @!P2 IMAD.IADD R140, R140, 0x1, -R0.reuse ;  /* 0x000000018c8ca824 */ /* 0x100fe200078e0a00 */
[----:B------:R-:W-:Y:S01]  /*52c0*/  ISETP.GT.U32.AND P2, PT, R0, R142, PT ;  /* 0x0000008e0000720c */ /* 0x000fe20003f44070 */
[--C-:B------:R-:W-:Y:S01]  /*52d0*/  @!P4 IMAD.IADD R220, R220, 0x1, -R0.reuse ;  /* 0x00000001dcdcc824 */ /* 0x100fe200078e0a00 */
[----:B------:R-:W-:Y:S01]  /*52e0*/  ISETP.GE.AND P4, PT, R18, RZ, PT ;  /* 0x000000ff1200720c */ /* 0x000fe20003f86270 */
[----:B------:R-:W-:Y:S01]  /*52f0*/  @!P5 IMAD.IADD R218, R218, 0x1, -R0 ;  /* 0x00000001dadad824 */ /* 0x000fe200078e0a00 */
[C---:B------:R-:W-:Y:S01]  /*5300*/  ISETP.GT.U32.AND P5, PT, R0.reuse, R67, PT ;  /* 0x000000430000720c */ /* 0x040fe20003fa4070 */
[----:B------:R-:W-:Y:S01]  /*5310*/  @!P1 IMAD.MOV R140, RZ, RZ, -R140 ;  /* 0x000000ffff8c9224 */ /* 0x000fe200078e0a8c */
[----:B------:R-:W-:Y:S01]  /*5320*/  ISETP.GT.U32.AND P1, PT, R0, R220, PT ;  /* 0x000000dc0000720c */ /* 0x000fe20003f24070 */
[----:B------:R-:W-:Y:S01]  /*5330*/  IMAD.HI.U32 R6, R4, R143, RZ ;  /* 0x0000008f04067227 */ /* 0x000fe200078e00ff */
[----:B------:R-:W-:-:S03]  /*5340*/  LOP3.LUT R18, R2, 0x34, RZ, 0xfc, !PT ;  /* 0x0000003402127812 */ /* 0x000fc600078efcff */
[----:B------:R-:W-:Y:S01]  /*5350*/  @!P3 IMAD.IADD R16, R16, 0x1, -R0 ;  /* 0x000000011010b824 */ /* 0x000fe200078e0a00 */
[----:B------:R-:W-:Y:S01]  /*5360*/  IABS R53, R18 ;  /* 0x0000001200357213 */ /* 0x000fe20000000000 */
[----:B------:R-:W-:-:S03]  /*5370*/  IMAD.HI.U32 R8, R4, R65, RZ ;  /* 0x0000004104087227 */ /* 0x000fc600078e00ff */
[C---:B------:R-:W-:Y:S01]  /*5380*/  ISETP.GT.U32.AND P3, PT, R0.reuse, R16, PT ;  /* 0x000000100000720c */ /* 0x040fe20003f64070 */
[----:B------:R-:W-:Y:S02]  /*5390*/  IMAD.MOV R6, RZ, RZ, -R6 ;  /* 0x000000ffff067224 */ /* 0x000fe400078e0a06 */
[----:B------:R-:W-:Y:S02]  /*53a0*/  IMAD.MOV R8, RZ, RZ, -R8 ;  /* 0x000000ffff087224 */ /* 0x000fe400078e0a08 */
[----:B------:R-:W-:Y:S01]  /*53b0*/  IMAD R143, R0, R6, R143 ;  /* 0x00000006008f7224 */ /* 0x000fe200078e028f */
[----:B------:R-:W-:Y:S01]  /*53c0*/  LOP3.LUT R6, R2, 0x50, RZ, 0xfc, !PT ;  /* 0x0000005002067812 */ /* 0x000fe200078efcff */
[--C-:B------:R-:W-:Y:S01]  /*53d0*/  @!P2 IMAD.IADD R142, R142, 0x1, -R0.reuse ;  /* 0x000000018e8ea824 */ /* 0x100fe200078e0a00 */
[----:B------:R-:W-:Y:S01]  /*53e0*/  ISETP.GE.AND P2, PT, R12, RZ, PT ;  /* 0x000000ff0c00720c */ /* 0x000fe20003f46270 */
[C---:B------:R-:W-:Y:S01]  /*53f0*/  IMAD R65, R0.reuse, R8, R65 ;  /* 0x0000000800417224 */ /* 0x040fe200078e0241 */
[----:B------:R-:W-:Y:S01]  /*5400*/  IABS R63, R6 ;  /* 0x00000006003f7213 */ /* 0x000fe20000000000 */
[--C-:B------:R-:W-:Y:S01]  /*5410*/  @!P5 IMAD.IADD R67, R67, 0x1, -R0.reuse ;  /* 0x000000014343d824 */ /* 0x100fe200078e0a00 */
[----:B------:R-:W-:Y:S01]  /*5420*/  ISETP.GT.U32.AND P5, PT, R0, R142, PT ;  /* 0x0000008e0000720c */ /* 0x000fe20003fa4070 */
[----:B------:R-:W-:Y:S01]  /*5430*/  @!P1 IMAD.IADD R220, R220, 0x1, -R0 ;  /* 0x00000001dcdc9824 */ /* 0x000fe200078e0a00 */
[C---:B------:R-:W-:Y:S01]  /*5440*/  ISETP.GT.U32.AND P1, PT, R0.reuse, R143, PT ;  /* 0x0000008f0000720c */ /* 0x040fe20003f24070 */
[----:B------:R-:W-:Y:S01]  /*5450*/  @!P0 IMAD.MOV R218, RZ, RZ, -R218 ;  /* 0x000000ffffda8224 */ /* 0x000fe200078e0ada */
[C---:B------:R-:W-:Y:S01]  /*5460*/  ISETP.GT.U32.AND P0, PT, R0.reuse, R67, PT ;  /* 0x000000430000720c */ /* 0x040fe20003f04070 */
[----:B------:R-:W-:Y:S01]  /*5470*/  @!P4 IMAD.MOV R220, RZ, RZ, -R220 ;  /* 0x000000ffffdcc224 */ /* 0x000fe200078e0adc */
[----:B------:R-:W-:-:S02]  /*5480*/  ISETP.GT.U32.AND P4, PT, R0, R65, PT ;  /* 0x000000410000720c */ /* 0x000fc40003f84070 */
[----:B------:R-:W-:Y:S02]  /*5490*/  @!P3 IADD3 R16, R16, -R0, RZ ;  /* 0x800000001010b210 */ /* 0x000fe40007ffe0ff */
[----:B------:R-:W-:Y:S02]  /*54a0*/  ISETP.GE.AND P3, PT, R20, RZ, PT ;  /* 0x000000ff1400720c */ /* 0x000fe40003f66270 */
[----:B------:R-:W-:Y:S01]  /*54b0*/  LOP3.LUT R12, R2, 0x4c, RZ, 0xfc, !PT ;  /* 0x0000004c020c7812 */ /* 0x000fe200078efcff */
[--C-:B------:R-:W-:Y:S01]  /*54c0*/  @!P5 IMAD.IADD R142, R142, 0x1, -R0.reuse ;  /* 0x000000018e8ed824 */ /* 0x100fe200078e0a00 */
[----:B------:R-:W-:Y:S01]  /*54d0*/  ISETP.GE.AND P5, PT, R14, RZ, PT ;  /* 0x000000ff0e00720c */ /* 0x000fe20003fa6270 */
[--C-:B------:R-:W-:Y:S01]  /*54e0*/  @!P1 IMAD.IADD R143, R143, 0x1, -R0.reuse ;  /* 0x000000018f8f9824 */ /* 0x100fe200078e0a00 */
[----:B------:R-:W-:Y:S01]  /*54f0*/  IABS R59, R12 ;  /* 0x0000000c003b7213 */ /* 0x000fe20000000000 */
[----:B------:R-:W-:Y:S01]  /*5500*/  @!P0 IMAD.IADD R67, R67, 0x1, -R0 ;  /* 0x0000000143438824 */ /* 0x000fe200078e0a00 */
[----:B------:R-:W-:Y:S01]  /*5510*/  ISETP.GE.AND P0, PT, R6, RZ, PT ;  /* 0x000000ff0600720c */ /* 0x000fe20003f06270 */
[----:B------:R-:W-:Y:S01]  /*5520*/  IMAD.HI.U32 R6, R4, R63, RZ ;  /* 0x0000003f04067227 */ /* 0x000fe200078e00ff */
[----:B------:R-:W-:-:S02]  /*5530*/  @!P4 IADD3 R65, R65, -R0, RZ ;  /* 0x800000004141c210 */ /* 0x000fc40007ffe0ff */
[C---:B------:R-:W-:Y:S01]  /*5540*/  ISETP.GT.U32.AND P4, PT, R0.reuse, R143, PT ;  /* 0x0000008f0000720c */ /* 0x040fe20003f84070 */
[----:B------:R-:W-:Y:S01]  /*5550*/  @!P3 IMAD.MOV R142, RZ, RZ, -R142 ;  /* 0x000000ffff8eb224 */ /* 0x000fe200078e0a8e */
[----:B------:R-:W-:Y:S01]  /*5560*/  ISETP.GT.U32.AND P3, PT, R0, R65, PT ;  /* 0x000000410000720c */ /* 0x000fe20003f64070 */
[----:B------:R-:W-:Y:S01]  /*5570*/  IMAD.MOV R6, RZ, RZ, -R6 ;  /* 0x000000ffff067224 */ /* 0x000fe200078e0a06 */
[----:B------:R-:W-:Y:S01]  /*5580*/  ISETP.GE.AND P1, PT, R12, RZ, PT ;  /* 0x000000ff0c00720c */ /* 0x000fe20003f26270 */
[----:B------:R-:W-:Y:S01]  /*5590*/  IMAD.HI.U32 R8, R4, R59, RZ ;  /* 0x0000003b04087227 */ /* 0x000fe200078e00ff */
[C---:B------:R-:W-:Y:S02]  /*55a0*/  LOP3.LUT R12, R2.reuse, 0x40, RZ, 0xfc, !PT ;  /* 0x00000040020c7812 */ /* 0x040fe400078efcff */
[----:B------:R-:W-:Y:S01]  /*55b0*/  LOP3.LUT R14, R2, 0x38, RZ, 0xfc, !PT ;  /* 0x00000038020e7812 */ /* 0x000fe200078efcff */
[----:B------:R-:W-:Y:S01]  /*55c0*/  IMAD R63, R0, R6, R63 ;  /* 0x00000006003f7224 */ /* 0x000fe200078e023f */
[----:B------:R-:W-:Y:S01]  /*55d0*/  LOP3.LUT R6, R2, 0x48, RZ, 0xfc, !PT ;  /* 0x0000004802067812 */ /* 0x000fe200078efcff */
[----:B------:R-:W-:Y:S01]  /*55e0*/  IMAD.MOV R8, RZ, RZ, -R8 ;  /* 0x000000ffff087224 */ /* 0x000fe200078e0a08 */
[----:B------:R-:W-:Y:S01]  /*55f0*/  IABS R57, R12 ;  /* 0x0000000c00397213 */ /* 0x000fe20000000000 */
[--C-:B------:R-:W-:Y:S01]  /*5600*/  @!P4 IMAD.IADD R143, R143, 0x1, -R0.reuse ;  /* 0x000000018f8fc824 */ /* 0x100fe200078e0a00 */
[C---:B------:R-:W-:Y:S01]  /*5610*/  ISETP.GT.U32.AND P4, PT, R0.reuse, R63, PT ;  /* 0x0000003f0000720c */ /* 0x040fe20003f84070 */
[----:B------:R-:W-:Y:S01]  /*5620*/  IMAD R59, R0, R8, R59 ;  /* 0x00000008003b7224 */ /* 0x000fe200078e023b */
[----:B------:R-:W-:Y:S01]  /*5630*/  IABS R145, R6 ;  /* 0x0000000600917213 */ /* 0x000fe20000000000 */
[----:B------:R-:W-:Y:S01]  /*5640*/  @!P3 IMAD.IADD R65, R65, 0x1, -R0 ;  /* 0x000000014141b824 */ /* 0x000fe200078e0a00 */
[----:B------:R-:W-:Y:S01]  /*5650*/  LOP3.LUT R8, R2, 0x44, RZ, 0xfc, !PT ;  /* 0x0000004402087812 */ /* 0x000fe200078efcff */
[----:B------:R-:W-:Y:S01]  /*5660*/  @!P6 IMAD.MOV R16, RZ, RZ, -R16 ;  /* 0x000000ffff10e224 */ /* 0x000fe200078e0a10 */
[----:B------:R-:W-:Y:S01]  /*5670*/  ISETP.GE.AND P6, PT, R13, RZ, PT ;  /* 0x000000ff0d00720c */ /* 0x000fe20003fc6270 */
[----:B------:R-:W-:Y:S01]  /*5680*/  @!P5 IMAD.MOV R65, RZ, RZ, -R65 ;  /* 0x000000ffff41d224 */ /* 0x000fe200078e0a41 */
[----:B------:R-:W-:Y:S01]  /*5690*/  ISETP.GT.U32.AND P5, PT, R0, R59, PT ;  /* 0x0000003b0000720c */ /* 0x000fe20003fa4070 */
[----:B------:R-:W-:Y:S01]  /*56a0*/  @!P2 IMAD.MOV R67, RZ, RZ, -R67 ;  /* 0x000000ffff43a224 */ /* 0x000fe200078e0a43 */
[----:B------:R-:W-:Y:S01]  /*56b0*/  ISETP.GE.AND P2, PT, R6, RZ, PT ;  /* 0x000000ff0600720c */ /* 0x000fe20003f46270 */
[----:B------:R-:W-:Y:S01]  /*56c0*/  IMAD.HI.U32 R6, R4, R145, RZ ;  /* 0x0000009104067227 */ /* 0x000fe200078e00ff */
[----:B------:R-:W-:-:S02]  /*56d0*/  IABS R61, R8 ;  /* 0x00000008003d7213 */ /* 0x000fc40000000000 */
[----:B------:R-:W-:Y:S01]  /*56e0*/  ISETP.GE.AND P3, PT, R8, RZ, PT ;  /* 0x000000ff0800720c */ /* 0x000fe20003f66270 */
[----:B------:R-:W-:Y:S01]  /*56f0*/  @!P4 IMAD.IADD R63, R63, 0x1, -R0 ;  /* 0x000000013f3fc824 */ /* 0x000fe200078e0a00 */
[----:B------:R-:W-:Y:S01]  /*5700*/  IABS R147, R14 ;  /* 0x0000000e00937213 */ /* 0x000fe20000000000 */
[----:B------:R-:W-:Y:S01]  /*5710*/  IMAD.MOV R6, RZ, RZ, -R6 ;  /* 0x000000ffff067224 */ /* 0x000fe200078e0a06 */
[----:B------:R-:W-:Y:S01]  /*5720*/  LOP3.LUT R13, R2, 0x3c, RZ, 0xfc, !PT ;  /* 0x0000003c020d7812 */ /* 0x000fe200078efcff */
[----:B------:R-:W-:Y:S01]  /*5730*/  IMAD.HI.U32 R8, R4, R61, RZ ;  /* 0x0000003d04087227 */ /* 0x000fe200078e00ff */
[----:B------:R-:W-:Y:S02]  /*5740*/  ISETP.GT.U32.AND P4, PT, R0, R63, PT ;  /* 0x0000003f0000720c */ /* 0x000fe40003f84070 */
[----:B------:R-:W-:Y:S01]  /*5750*/  IABS R55, R13 ;  /* 0x0000000d00377213 */ /* 0x000fe20000000000 */
[----:B------:R-:W-:Y:S01]  /*5760*/  @!P5 IMAD.IADD R59, R59, 0x1, -R0 ;  /* 0x000000013b3bd824 */ /* 0x000fe200078e0a00 */
[----:B------:R-:W-:Y:S01]  /*5770*/  LOP3.LUT R20, R2, 0x30, RZ, 0xfc, !PT ;  /* 0x0000003002147812 */ /* 0x000fe200078efcff */
[----:B------:R-:W-:-:S02]  /*5780*/  IMAD R145, R0, R6, R145 ;  /* 0x0000000600917224 */ /* 0x000fc400078e0291 */
[----:B------:R-:W-:Y:S01]  /*5790*/  IMAD.HI.U32 R6, R4, R57, RZ ;  /* 0x0000003904067227 */ /* 0x000fe200078e00ff */
[----:B------:R-:W-:Y:S02]  /*57a0*/  ISETP.GT.U32.AND P5, PT, R0, R59, PT ;  /* 0x0000003b0000720c */ /* 0x000fe40003fa4070 */
[----:B------:R-:W-:Y:S01]  /*57b0*/  IABS R51, R20 ;  /* 0x0000001400337213 */ /* 0x000fe20000000000 */
[----:B------:R-:W-:Y:S02]  /*57c0*/  IMAD.MOV R8, RZ, RZ, -R8 ;  /* 0x000000ffff087224 */ /* 0x000fe400078e0a08 */
[----:B------:R-:W-:Y:S01]  /*57d0*/  @!P6 IMAD.MOV R143, RZ, RZ, -R143 ;  /* 0x000000ffff8fe224 */ /* 0x000fe200078e0a8f */
[----:B------:R-:W-:Y:S01]  /*57e0*/  ISETP.GE.AND P6, PT, R12, RZ, PT ;  /* 0x000000ff0c00720c */ /* 0x000fe20003fc6270 */
[----:B------:R-:W-:Y:S01]  /*57f0*/  IMAD R61, R0, R8, R61 ;  /* 0x00000008003d7224 */ /* 0x000fe200078e023d */
[----:B------:R-:W-:Y:S01]  /*5800*/  IADD3 R12, -R6, RZ, RZ ;  /* 0x000000ff060c7210 */ /* 0x000fe20007ffe1ff */
[----:B------:R-:W-:Y:S01]  /*5810*/  @!P4 IMAD.IADD R63, R63, 0x1, -R0 ;  /* 0x000000013f3fc824 */ /* 0x000fe200078e0a00 */
[----:B------:R-:W-:Y:S01]  /*5820*/  ISETP.GT.U32.AND P4, PT, R0, R145, PT ;  /* 0x000000910000720c */ /* 0x000fe20003f84070 */
[----:B------:R-:W-:-:S04]  /*5830*/  IMAD.HI.U32 R6, R4, R147, RZ ;  /* 0x0000009304067227 */ /* 0x000fc800078e00ff */
[C---:B------:R-:W-:Y:S02]  /*5840*/  IMAD R57, R0.reuse, R12, R57 ;  /* 0x0000000c00397224 */ /* 0x040fe400078e0239 */
[----:B------:R-:W-:Y:S01]  /*5850*/  @!P0 IMAD.MOV R63, RZ, RZ, -R63 ;  /* 0x000000ffff3f8224 */ /* 0x000fe200078e0a3f */
[C---:B------:R-:W-:Y:S01]  /*5860*/  ISETP.GT.U32.AND P0, PT, R0.reuse, R61, PT ;  /* 0x0000003d0000720c */ /* 0x040fe20003f04070 */
[----:B------:R-:W-:Y:S01]  /*5870*/  @!P5 IMAD.IADD R59, R59, 0x1, -R0 ;  /* 0x000000013b3bd824 */ /* 0x000fe200078e0a00 */
[----:B------:R-:W-:Y:S01]  /*5880*/  ISETP.GT.U32.AND P5, PT, R0, R57, PT ;  /* 0x000000390000720c */ /* 0x000fe20003fa4070 */
[----:B------:R-:W-:Y:S02]  /*5890*/  IMAD.MOV R6, RZ, RZ, -R6 ;  /* 0x000000ffff067224 */ /* 0x000fe400078e0a06 */
[----:B------:R-:W-:-:S04]  /*58a0*/  IMAD.HI.U32 R8, R4, R55, RZ ;  /* 0x0000003704087227 */ /* 0x000fc800078e00ff */
[----:B------:R-:W-:Y:S02]  /*58b0*/  IMAD R147, R0, R6, R147 ;  /* 0x0000000600937224 */ /* 0x000fe400078e0293 */
[----:B------:R-:W-:-:S04]  /*58c0*/  IMAD.HI.U32 R6, R4, R53, RZ ;  /* 0x0000003504067227 */ /* 0x000fc800078e00ff */
[--C-:B------:R-:W-:Y:S02]  /*58d0*/  @!P0 IMAD.IADD R61, R61, 0x1, -R0.reuse ;  /* 0x000000013d3d8824 */ /* 0x100fe400078e0a00 */
[----:B------:R-:W-:Y:S02]  /*58e0*/  @!P5 IMAD.IADD R57, R57, 0x1, -R0 ;  /* 0x000000013939d824 */ /* 0x000fe400078e0a00 */
[----:B------:R-:W-:Y:S01]  /*58f0*/  IMAD.MOV R6, RZ, RZ, -R6 ;  /* 0x000000ffff067224 */ /* 0x000fe200078e0a06 */
[C---:B------:R-:W-:Y:S01]  /*5900*/  ISETP.GT.U32.AND P0, PT, R0.reuse, R61, PT ;  /* 0x0000003d0000720c */ /* 0x040fe20003f04070 */
[----:B------:R-:W-:Y:S01]  /*5910*/  IMAD.MOV R8, RZ, RZ, -R8 ;  /* 0x000000ffff087224 */ /* 0x000fe200078e0a08 */
[C---:B------:R-:W-:Y:S01]  /*5920*/  ISETP.GT.U32.AND P5, PT, R0.reuse, R57, PT ;  /* 0x000000390000720c */ /* 0x040fe20003fa4070 */
[C---:B------:R-:W-:Y:S02]  /*5930*/  IMAD R53, R0.reuse, R6, R53 ;  /* 0x0000000600357224 */ /* 0x040fe400078e0235 */
[----:B------:R-:W-:-:S02]  /*5940*/  IMAD R55, R0, R8, R55 ;  /* 0x0000000800377224 */ /* 0x000fc400078e0237 */
[----:B------:R-:W-:-:S04]  /*5950*/  IMAD.HI.U32 R8, R4, R49, RZ ;  /* 0x0000003104087227 */ /* 0x000fc800078e00ff */
[--C-:B------:R-:W-:Y:S01]  /*5960*/  @!P4 IMAD.IADD R145, R145, 0x1, -R0.reuse ;  /* 0x000000019191c824 */ /* 0x100fe200078e0a00 */
[----:B------:R-:W-:Y:S01]  /*5970*/  IADD3 R8, -R8, RZ, RZ ;  /* 0x000000ff08087210 */ /* 0x000fe20007ffe1ff */
[--C-:B------:R-:W-:Y:S01]  /*5980*/  @!P0 IMAD.IADD R61, R61, 0x1, -R0.reuse ;  /* 0x000000013d3d8824 */ /* 0x100fe200078e0a00 */
[C---:B------:R-:W-:Y:S01]  /*5990*/  ISETP.GT.U32.AND P0, PT, R0.reuse, R147, PT ;  /* 0x000000930000720c */ /* 0x040fe20003f04070 */
[----:B------:R-:W-:Y:S01]  /*59a0*/  @!P5 IMAD.IADD R57, R57, 0x1, -R0 ;  /* 0x000000013939d824 */ /* 0x000fe200078e0a00 */
[----:B------:R-:W-:Y:S01]  /*59b0*/  ISETP.GT.U32.AND P5, PT, R0, R53, PT ;  /* 0x000000350000720c */ /* 0x000fe20003fa4070 */
[----:B------:R-:W-:Y:S01]  /*59c0*/  IMAD.HI.U32 R6, R4, R51, RZ ;  /* 0x0000003304067227 */ /* 0x000fe200078e00ff */
[----:B------:R-:W-:-:S03]  /*59d0*/  ISETP.GT.U32.AND P4, PT, R0, R145, PT ;  /* 0x000000910000720c */ /* 0x000fc60003f84070 */
[----:B------:R-:W-:Y:S02]  /*59e0*/  IMAD R49, R0, R8, R49 ;  /* 0x0000000800317224 */ /* 0x000fe400078e0231 */
[----:B------:R-:W-:-:S04]  /*59f0*/  IMAD.HI.U32 R12, R4, R149, RZ ;  /* 0x00000095040c7227 */ /* 0x000fc800078e00ff */
[--C-:B------:R-:W-:Y:S02]  /*5a00*/  @!P0 IMAD.IADD R147, R147, 0x1, -R0.reuse ;  /* 0x0000000193938824 */ /* 0x100fe400078e0a00 */
[----:B------:R-:W-:Y:S02]  /*5a10*/  @!P5 IMAD.IADD R53, R53, 0x1, -R0 ;  /* 0x000000013535d824 */ /* 0x000fe400078e0a00 */
[----:B------:R-:W-:Y:S01]  /*5a20*/  IMAD.MOV R6, RZ, RZ, -R6 ;  /* 0x000000ffff067224 */ /* 0x000fe200078e0a06 */
[C---:B------:R-:W-:Y:S01]  /*5a30*/  ISETP.GT.U32.AND P5, PT, R0.reuse, R147, PT ;  /* 0x000000930000720c */ /* 0x040fe20003fa4070 */
[----:B------:R-:W-:Y:S02]  /*5a40*/  IMAD.MOV R12, RZ, RZ, -R12 ;  /* 0x000000ffff0c7224 */ /* 0x000fe400078e0a0c */
[----:B------:R-:W-:Y:S02]  /*5a50*/  IMAD R51, R0, R6, R51 ;  /* 0x0000000600337224 */ /* 0x000fe400078e0233 */
[----:B------:R-:W-:-:S04]  /*5a60*/  IMAD.HI.U32 R6, R4, R43, RZ ;  /* 0x0000002b04067227 */ /* 0x000fc800078e00ff */
[--C-:B------:R-:W-:Y:S01]  /*5a70*/  @!P4 IMAD.IADD R145, R145, 0x1, -R0.reuse ;  /* 0x000000019191c824 */ /* 0x100fe200078e0a00 */
[C---:B------:R-:W-:Y:S01]  /*5a80*/  ISETP.GT.U32.AND P4, PT, R0.reuse, R55, PT ;  /* 0x000000370000720c */ /* 0x040fe20003f84070 */
[C---:B------:R-:W-:Y:S02]  /*5a90*/  IMAD R149, R0.reuse, R12, R149 ;  /* 0x0000000c00957224 */ /* 0x040fe400078e0295 */
[----:B------:R-:W-:Y:S01]  /*5aa0*/  @!P5 IMAD.IADD R147, R147, 0x1, -R0 ;  /* 0x000000019393d824 */ /* 0x000fe200078e0a00 */
[----:B------:R-:W-:Y:S01]  /*5ab0*/  ISETP.GT.U32.AND P5, PT, R0, R49, PT ;  /* 0x000000310000720c */ /* 0x000fe20003fa4070 */
[----:B------:R-:W-:Y:S02]  /*5ac0*/  IMAD.MOV R12, RZ, RZ, -R6 ;  /* 0x000000ffff0c7224 */ /* 0x000fe400078e0a06 */
[----:B------:R-:W-:-:S04]  /*5ad0*/  IMAD.HI.U32 R6, R4, R41, RZ ;  /* 0x0000002904067227 */ /* 0x000fc800078e00ff */
[----:B------:R-:W-:Y:S01]  /*5ae0*/  IMAD R43, R0, R12, R43 ;  /* 0x0000000c002b7224 */ /* 0x000fe200078e022b */
[----:B------:R-:W-:Y:S01]  /*5af0*/  IADD3 R6, -R6, RZ, RZ ;  /* 0x000000ff06067210 */ /* 0x000fe20007ffe1ff */
[----:B------:R-:W-:Y:S01]  /*5b00*/  @!P1 IMAD.MOV R59, RZ, RZ, -R59 ;  /* 0x000000ffff3b9224 */ /* 0x000fe200078e0a3b */
[C---:B------:R-:W-:Y:S01]  /*5b10*/  ISETP.GT.U32.AND P1, PT, R0.reuse, R53, PT ;  /* 0x000000350000720c */ /* 0x040fe20003f24070 */
[--C-:B------:R-:W-:Y:S01]  /*5b20*/  @!P4 IMAD.IADD R55, R55, 0x1, -R0.reuse ;  /* 0x000000013737c824 */ /* 0x100fe200078e0a00 */
[----:B------:R-:W-:Y:S01]  /*5b30*/  ISETP.GE.AND P4, PT, R13, RZ, PT ;  /* 0x000000ff0d00720c */ /* 0x000fe20003f86270 */
[----:B------:R-:W-:Y:S01]  /*5b40*/  @!P5 IMAD.IADD R49, R49, 0x1, -R0 ;  /* 0x000000013131d824 */ /* 0x000fe200078e0a00 */
[C---:B------:R-:W-:Y:S01]  /*5b50*/  ISETP.GT.U32.AND P5, PT, R0.reuse, R43, PT ;  /* 0x0000002b0000720c */ /* 0x040fe20003fa4070 */
[C---:B------:R-:W-:Y:S01]  /*5b60*/  IMAD R41, R0.reuse, R6, R41 ;  /* 0x0000000600297224 */ /* 0x040fe200078e0229 */
[----:B------:R-:W-:Y:S01]  /*5b70*/  ISETP.GT.U32.AND P0, PT, R0, R55, PT ;  /* 0x000000370000720c */ /* 0x000fe20003f04070 */
[----:B------:R-:W-:Y:S01]  /*5b80*/  IMAD.HI.U32 R8, R4, R31, RZ ;  /* 0x0000001f04087227 */ /* 0x000fe200078e00ff */
[----:B------:R-:W-:-:S03]  /*5b90*/  LOP3.LUT R13, R2, 0x4, RZ, 0xfc, !PT ;  /* 0x00000004020d7812 */ /* 0x000fc600078efcff */
[----:B------:R-:W-:Y:S02]  /*5ba0*/  IMAD.MOV R8, RZ, RZ, -R8 ;  /* 0x000000ffff087224 */ /* 0x000fe400078e0a08 */
[--C-:B------:R-:W-:Y:S01]  /*5bb0*/  @!P1 IMAD.IADD R53, R53, 0x1, -R0.reuse ;  /* 0x0000000135359824 */ /* 0x100fe200078e0a00 */
[C---:B------:R-:W-:Y:S01]  /*5bc0*/  ISETP.GT.U32.AND P1, PT, R0.reuse, R149, PT ;  /* 0x000000950000720c */ /* 0x040fe20003f24070 */
[C---:B------:R-:W-:Y:S02]  /*5bd0*/  IMAD R31, R0.reuse, R8, R31 ;  /* 0x00000008001f7224 */ /* 0x040fe400078e021f */
[--C-:B------:R-:W-:Y:S01]  /*5be0*/  @!P5 IMAD.IADD R43, R43, 0x1, -R0.reuse ;  /* 0x000000012b2bd824 */ /* 0x100fe200078e0a00 */
[C---:B------:R-:W-:Y:S01]  /*5bf0*/  ISETP.GT.U32.AND P5, PT, R0.reuse, R41, PT ;  /* 0x000000290000720c */ /* 0x040fe20003fa4070 */
[----:B------:R-:W-:Y:S01]  /*5c00*/  @!P0 IMAD.IADD R55, R55, 0x1, -R0 ;  /* 0x0000000137378824 */ /* 0x000fe200078e0a00 */
[----:B------:R-:W-:Y:S01]  /*5c10*/  ISETP.GT.U32.AND P0, PT, R0, R51, PT ;  /* 0x000000330000720c */ /* 0x000fe20003f04070 */
[----:B------:R-:W-:-:S02]  /*5c20*/  @!P2 IMAD.MOV R145, RZ, RZ, -R145 ;  /* 0x000000ffff91a224 */ /* 0x000fc400078e0a91 */
[----:B------:R-:W-:Y:S01]  /*5c30*/  @!P3 IMAD.MOV R61, RZ, RZ, -R61 ;  /* 0x000000ffff3db224 */ /* 0x000fe200078e0a3d */
[----:B------:R-:W-:Y:S01]  /*5c40*/  ISETP.GT.U32.AND P3, PT, R0, R49, PT ;  /* 0x000000310000720c */ /* 0x000fe20003f64070 */
[----:B------:R-:W-:-:S04]  /*5c50*/  IMAD.HI.U32 R6, R4, R25, RZ ;  /* 0x0000001904067227 */ /* 0x000fc800078e00ff */
[--C-:B------:R-:W-:Y:S01]  /*5c60*/  @!P1 IMAD.IADD R149, R149, 0x1, -R0.reuse ;  /* 0x0000000195959824 */ /* 0x100fe200078e0a00 */
[----:B------:R-:W-:Y:S01]  /*5c70*/  ISETP.GE.AND P1, PT, R18, RZ, PT ;  /* 0x000000ff1200720c */ /* 0x000fe20003f26270 */
[--C-:B------:R-:W-:Y:S01]  /*5c80*/  @!P5 IMAD.IADD R41, R41, 0x1, -R0.reuse ;  /* 0x000000012929d824 */ /* 0x100fe200078e0a00 */
[----:B------:R-:W-:Y:S01]  /*5c90*/  ISETP.GT.U32.AND P5, PT, R0, R31, PT ;  /* 0x0000001f0000720c */ /* 0x000fe20003fa4070 */
[----:B------:R-:W-:Y:S01]  /*5ca0*/  @!P0 IMAD.IADD R51, R51, 0x1, -R0 ;  /* 0x0000000133338824 */ /* 0x000fe200078e0a00 */
[----:B------:R-:W-:Y:S01]  /*5cb0*/  LOP3.LUT R18, R2, 0x14, RZ, 0xfc, !PT ;  /* 0x0000001402127812 */ /* 0x000fe200078efcff */
[----:B------:R-:W-:Y:S01]  /*5cc0*/  IMAD.HI.U32 R12, R4, R151, RZ ;  /* 0x00000097040c7227 */ /* 0x000fe200078e00ff */
[----:B------:R-:W-:Y:S02]  /*5cd0*/  ISETP.GE.AND P0, PT, R14, RZ, PT ;  /* 0x000000ff0e00720c */ /* 0x000fe40003f06270 */
[----:B------:R-:W-:Y:S01]  /*5ce0*/  IABS R37, R18 ;  /* 0x0000001200257213 */ /* 0x000fe20000000000 */
[----:B------:R-:W-:Y:S01]  /*5cf0*/  IMAD.HI.U32 R8, R4, R19, RZ ;  /* 0x0000001304087227 */ /* 0x000fe200078e00ff */
[----:B------:R-:W-:-:S02]  /*5d00*/  ISETP.GT.U32.AND P2, PT, R0, R51, PT ;  /* 0x000000330000720c */ /* 0x000fc40003f44070 */
[----:B------:R-:W-:Y:S01]  /*5d10*/  IABS R14, R13 ;  /* 0x0000000d000e7213 */ /* 0x000fe20000000000 */
[----:B------:R-:W-:Y:S02]  /*5d20*/  IMAD.HI.U32 R2, R4, R37, RZ ;  /* 0x0000002504027227 */ /* 0x000fe400078e00ff */
[----:B------:R-:W-:Y:S02]  /*5d30*/  @!P5 IADD3 R31, R31, -R0, RZ ;  /* 0x800000001f1fd210 */ /* 0x000fe40007ffe0ff */
[----:B------:R-:W-:Y:S01]  /*5d40*/  ISETP.GT.U32.AND P5, PT, R0, R149, PT ;  /* 0x000000950000720c */ /* 0x000fe20003fa4070 */
[----:B------:R-:W-:Y:S02]  /*5d50*/  IMAD.MOV R2, RZ, RZ, -R2 ;  /* 0x000000ffff027224 */ /* 0x000fe400078e0a02 */
[----:B------:R-:W-:Y:S02]  /*5d60*/  IMAD.MOV R6, RZ, RZ, -R6 ;  /* 0x000000ffff067224 */ /* 0x000fe400078e0a06 */
[----:B------:R-:W-:-:S02]  /*5d70*/  IMAD.MOV R12, RZ, RZ, -R12 ;  /* 0x000000ffff0c7224 */ /* 0x000fc400078e0a0c */
[----:B------:R-:W-:Y:S02]  /*5d80*/  IMAD.MOV R8, RZ, RZ, -R8 ;  /* 0x000000ffff087224 */ /* 0x000fe400078e0a08 */
[C---:B------:R-:W-:Y:S02]  /*5d90*/  IMAD R37, R0.reuse, R2, R37 ;  /* 0x0000000200257224 */ /* 0x040fe400078e0225 */
[C---:B------:R-:W-:Y:S02]  /*5da0*/  IMAD R25, R0.reuse, R6, R25 ;  /* 0x0000000600197224 */ /* 0x040fe400078e0219 */
[C---:B------:R-:W-:Y:S02]  /*5db0*/  IMAD R151, R0.reuse, R12, R151 ;  /* 0x0000000c00977224 */ /* 0x040fe400078e0297 */
[C---:B------:R-:W-:Y:S02]  /*5dc0*/  IMAD R19, R0.reuse, R8, R19 ;  /* 0x0000000800137224 */ /* 0x040fe400078e0213 */
[----:B------:R-:W-:Y:S01]  /*5dd0*/  @!P4 IMAD.MOV R55, RZ, RZ, -R55 ;  /* 0x000000ffff37c224 */ /* 0x000fe200078e0a37 */
[----:B------:R-:W-:Y:S01]  /*5de0*/  ISETP.GT.U32.AND P4, PT, R0, R43, PT ;  /* 0x0000002b0000720c */ /* 0x000fe20003f84070 */
[----:B------:R-:W-:-:S04]  /*5df0*/  IMAD.HI.U32 R12, R4, R153, RZ ;  /* 0x00000099040c7227 */ /* 0x000fc800078e00ff */
[----:B------:R-:W-:Y:S01]  /*5e00*/  @!P0 IMAD.MOV R147, RZ, RZ, -R147 ;  /* 0x000000ffff938224 */ /* 0x000fe200078e0a93 */
[C---:B------:R-:W-:Y:S01]  /*5e10*/  ISETP.GT.U32.AND P0, PT, R0.reuse, R31, PT ;  /* 0x0000001f0000720c */ /* 0x040fe20003f04070 */
[--C-:B------:R-:W-:Y:S01]  /*5e20*/  @!P2 IMAD.IADD R51, R51, 0x1, -R0.reuse ;  /* 0x000000013333a824 */ /* 0x100fe200078e0a00 */
[C---:B------:R-:W-:Y:S01]  /*5e30*/  ISETP.GT.U32.AND P2, PT, R0.reuse, R37, PT ;  /* 0x000000250000720c */ /* 0x040fe20003f44070 */
[--C-:B------:R-:W-:Y:S01]  /*5e40*/  @!P3 IMAD.IADD R49, R49, 0x1, -R0.reuse ;  /* 0x000000013131b824 */ /* 0x100fe200078e0a00 */
[C---:B------:R-:W-:Y:S01]  /*5e50*/  ISETP.GT.U32.AND P3, PT, R0.reuse, R25, PT ;  /* 0x000000190000720c */ /* 0x040fe20003f64070 */
[----:B------:R-:W-:Y:S01]  /*5e60*/  @!P1 IMAD.MOV R53, RZ, RZ, -R53 ;  /* 0x000000ffff359224 */ /* 0x000fe200078e0a35 */
[C---:B------:R-:W-:Y:S01]  /*5e70*/  ISETP.GT.U32.AND P1, PT, R0.reuse, R151, PT ;  /* 0x000000970000720c */ /* 0x040fe20003f24070 */
[----:B------:R-:W-:Y:S01]  /*5e80*/  @!P5 IMAD.IADD R149, R149, 0x1, -R0 ;  /* 0x000000019595d824 */ /* 0x000fe200078e0a00 */
[----:B------:R-:W-:Y:S01]  /*5e90*/  ISETP.GT.U32.AND P5, PT, R0, R19, PT ;  /* 0x000000130000720c */ /* 0x000fe20003fa4070 */
[----:B------:R-:W-:-:S02]  /*5ea0*/  IMAD.MOV R12, RZ, RZ, -R12 ;  /* 0x000000ffff0c7224 */ /* 0x000fc400078e0a0c */
[----:B------:R-:W-:Y:S01]  /*5eb0*/  @!P6 IMAD.MOV R57, RZ, RZ, -R57 ;  /* 0x000000ffff39e224 */ /* 0x000fe200078e0a39 */
[----:B------:R-:W-:Y:S01]  /*5ec0*/  ISETP.GT.U32.AND P6, PT, R0, R41, PT ;  /* 0x000000290000720c */ /* 0x000fe20003fc4070 */
[----:B------:R-:W-:Y:S01]  /*5ed0*/  IMAD.HI.U32 R4, R4, R14, RZ ;  /* 0x0000000e04047227 */ /* 0x000fe200078e00ff */
[----:B------:R-:W-:Y:S02]  /*5ee0*/  @!P0 IADD3 R31, R31, -R0, RZ ;  /* 0x800000001f1f8210 */ /* 0x000fe40007ffe0ff */
[----:B------:R-:W-:Y:S01]  /*5ef0*/  ISETP.GE.AND P0, PT, R20, RZ, PT ;  /* 0x000000ff1400720c */ /* 0x000fe20003f06270 */
[C---:B------:R-:W-:Y:S02]  /*5f00*/  IMAD R153, R0.reuse, R12, R153 ;  /* 0x0000000c00997224 */ /* 0x040fe400078e0299 */
[----:B------:R-:W-:Y:S02]  /*5f10*/  IMAD.MOV R4, RZ, RZ, -R4 ;  /* 0x000000ffff047224 */ /* 0x000fe400078e0a04 */
[----:B------:R-:W-:Y:S01]  /*5f20*/  @!P4 IMAD.IADD R43, R43, 0x1, -R0 ;  /* 0x000000012b2bc824 */ /* 0x000fe200078e0a00 */
[C---:B------:R-:W-:Y:S01]  /*5f30*/  ISETP.GT.U32.AND P4, PT, R0.reuse, R153, PT ;  /* 0x000000990000720c */ /* 0x040fe20003f84070 */
[----:B------:R-:W-:Y:S01]  /*5f40*/  IMAD R2, R0, R4, R14 ;  /* 0x0000000400027224 */ /* 0x000fe200078e020e */
[----:B------:R-:W-:Y:S01]  /*5f50*/  LOP3.LUT R4, R52, 0x100, RZ, 0xc0, !PT ;  /* 0x0000010034047812 */ /* 0x000fe200078ec0ff */
[--C-:B------:R-:W-:Y:S01]  /*5f60*/  @!P2 IMAD.IADD R37, R37, 0x1, -R0.reuse ;  /* 0x000000012525a824 */ /* 0x100fe200078e0a00 */
[----:B------:R-:W-:Y:S01]  /*5f70*/  ISETP.GE.AND P2, PT, R24, RZ, PT ;  /* 0x000000ff1800720c */ /* 0x000fe20003f46270 */
[--C-:B------:R-:W-:Y:S01]  /*5f80*/  @!P3 IMAD.IADD R25, R25, 0x1, -R0.reuse ;  /* 0x000000011919b824 */ /* 0x100fe200078e0a00 */
[----:B------:R-:W-:Y:S01]  /*5f90*/  ISETP.GE.AND P3, PT, R26, RZ, PT ;  /* 0x000000ff1a00720c */ /* 0x000fe20003f66270 */
[--C-:B------:R-:W-:Y:S01]  /*5fa0*/  @!P1 IMAD.IADD R151, R151, 0x1, -R0.reuse ;  /* 0x0000000197979824 */ /* 0x100fe200078e0a00 */
[----:B------:R-:W-:Y:S01]  /*5fb0*/  ISETP.GE.AND P1, PT, R22, RZ, PT ;  /* 0x000000ff1600720c */ /* 0x000fe20003f26270 */
[--C-:B------:R-:W-:Y:S01]  /*5fc0*/  @!P5 IMAD.IADD R19, R19, 0x1, -R0.reuse ;  /* 0x000000011313d824 */ /* 0x100fe200078e0a00 */
[----:B------:R-:W-:Y:S01]  /*5fd0*/  ISETP.GE.AND P5, PT, R28, RZ, PT ;  /* 0x000000ff1c00720c */ /* 0x000fe20003fa6270 */
[--C-:B------:R-:W-:Y:S01]  /*5fe0*/  @!P6 IMAD.IADD R41, R41, 0x1, -R0.reuse ;  /* 0x000000012929e824 */ /* 0x100fe200078e0a00 */
[----:B------:R-:W-:Y:S01]  /*5ff0*/  ISETP.GT.U32.AND P6, PT, R0, R2, PT ;  /* 0x000000020000720c */ /* 0x000fe20003fc4070 */
[--C-:B------:R-:W-:Y:S01]  /*6000*/  @!P4 IMAD.IADD R153, R153, 0x1, -R0.reuse ;  /* 0x000000019999c824 */ /* 0x100fe200078e0a00 */
[----:B------:R-:W-:Y:S01]  /*6010*/  ISETP.GE.AND P4, PT, R30, RZ, PT ;  /* 0x000000ff1e00720c */ /* 0x000fe20003f86270 */
[----:B------:R-:W-:Y:S01]  /*6020*/  @!P0 IMAD.MOV R51, RZ, RZ, -R51 ;  /* 0x000000ffff338224 */ /* 0x000fe200078e0a33 */
[C---:B------:R-:W-:Y:S01]  /*6030*/  ISETP.GT.U32.AND P0, PT, R0.reuse, R151, PT ;  /* 0x000000970000720c */ /* 0x040fe20003f04070 */
[----:B------:R-:W-:Y:S01]  /*6040*/  @!P2 IMAD.MOV R149, RZ, RZ, -R149 ;  /* 0x000000ffff95a224 */ /* 0x000fe200078e0a95 */
[C---:B------:R-:W-:Y:S01]  /*6050*/  ISETP.GT.U32.AND P2, PT, R0.reuse, R25, PT ;  /* 0x000000190000720c */ /* 0x040fe20003f44070 */
[----:B------:R-:W-:Y:S01]  /*6060*/  @!P3 IMAD.MOV R43, RZ, RZ, -R43 ;  /* 0x000000ffff2bb224 */ /* 0x000fe200078e0a2b */
[C---:B------:R-:W-:Y:S01]  /*6070*/  ISETP.GT.U32.AND P3, PT, R0.reuse, R19, PT ;  /* 0x000000130000720c */ /* 0x040fe20003f64070 */
[----:B------:R-:W-:Y:S01]  /*6080*/  @!P1 IMAD.MOV R49, RZ, RZ, -R49 ;  /* 0x000000ffff319224 */ /* 0x000fe200078e0a31 */
[C---:B------:R-:W-:Y:S01]  /*6090*/  ISETP.GT.U32.AND P1, PT, R0.reuse, R37, PT ;  /* 0x000000250000720c */ /* 0x040fe20003f24070 */
[----:B------:R-:W-:Y:S01]  /*60a0*/  @!P5 IMAD.MOV R41, RZ, RZ, -R41 ;  /* 0x000000ffff29d224 */ /* 0x000fe200078e0a29 */
[----:B------:R-:W-:Y:S01]  /*60b0*/  ISETP.GT.U32.AND P5, PT, R0, R153, PT ;  /* 0x000000990000720c */ /* 0x000fe20003fa4070 */
[--C-:B------:R-:W-:Y:S01]  /*60c0*/  @!P6 IMAD.IADD R2, R2, 0x1, -R0.reuse ;  /* 0x000000010202e824 */ /* 0x100fe200078e0a00 */
[----:B------:R-:W-:Y:S01]  /*60d0*/  LOP3.LUT R22, R7, 0x60, RZ, 0xc0, !PT ;  /* 0x0000006007167812 */ /* 0x000fe200078ec0ff */
[----:B------:R-:W-:Y:S01]  /*60e0*/  IMAD.IADD R47, R4, 0x1, R47 ;  /* 0x00000001042f7824 */ /* 0x000fe200078e022f */
[----:B------:R-:W-:Y:S01]  /*60f0*/  @!P4 IADD3 R31, -R31, RZ, RZ ;  /* 0x000000ff1f1fc210 */ /* 0x000fe20007ffe1ff */
[--C-:B------:R-:W-:Y:S01]  /*6100*/  @!P0 IMAD.IADD R151, R151, 0x1, -R0.reuse ;  /* 0x0000000197978824 */ /* 0x100fe200078e0a00 */
[----:B------:R-:W-:Y:S01]  /*6110*/  ISETP.GT.U32.AND P6, PT, R0, R2, PT ;  /* 0x000000020000720c */ /* 0x000fe20003fc4070 */
[--C-:B------:R-:W-:Y:S01]  /*6120*/  @!P2 IMAD.IADD R25, R25, 0x1, -R0.reuse ;  /* 0x000000011919a824 */ /* 0x100fe200078e0a00 */
[----:B------:R-:W-:Y:S01]  /*6130*/  ISETP.GE.AND P4, PT, R32, RZ, PT ;  /* 0x000000ff2000720c */ /* 0x000fe20003f86270 */
[--C-:B------:R-:W-:Y:S01]  /*6140*/  @!P3 IMAD.IADD R19, R19, 0x1, -R0.reuse ;  /* 0x000000011313b824 */ /* 0x100fe200078e0a00 */
[----:B------:R-:W-:Y:S01]  /*6150*/  ISETP.GE.AND P0, PT, R18, RZ, PT ;  /* 0x000000ff1200720c */ /* 0x000fe20003f06270 */
[--C-:B------:R-:W-:Y:S01]  /*6160*/  @!P1 IMAD.IADD R37, R37, 0x1, -R0.reuse ;  /* 0x0000000125259824 */ /* 0x100fe200078e0a00 */
[----:B------:R-:W-:Y:S01]  /*6170*/  ISETP.GE.AND P2, PT, R36, RZ, PT ;  /* 0x000000ff2400720c */ /* 0x000fe20003f46270 */
[----:B------:R-:W-:Y:S01]  /*6180*/  @!P5 IMAD.IADD R153, R153, 0x1, -R0 ;  /* 0x000000019999d824 */ /* 0x000fe200078e0a00 */
[----:B------:R-:W-:Y:S01]  /*6190*/  ISETP.GE.AND P3, PT, R38, RZ, PT ;  /* 0x000000ff2600720c */ /* 0x000fe20003f66270 */
[----:B------:R0:W-:Y:S01]  /*61a0*/  STL [R1+0x114], R22 ;  /* 0x0001141601007387 */ /* 0x0001e20000100800 */
[----:B------:R-:W-:-:S02]  /*61b0*/  ISETP.GE.AND P1, PT, R34, RZ, PT ;  /* 0x000000ff2200720c */ /* 0x000fc40003f26270 */
[----:B------:R-:W-:Y:S01]  /*61c0*/  ISETP.GE.AND P5, PT, R13, RZ, PT ;  /* 0x000000ff0d00720c */ /* 0x000fe20003fa6270 */
[----:B------:R-:W-:Y:S01]  /*61d0*/  @!P6 IMAD.IADD R2, R2, 0x1, -R0 ;  /* 0x000000010202e824 */ /* 0x000fe200078e0a00 */
[----:B------:R-:W-:Y:S01]  /*61e0*/  ISETP.NE.AND P6, PT, RZ, c[0x0][0x17c], PT ;  /* 0x00005f00ff007a0c */ /* 0x000fe20003fc5270 */
[----:B------:R-:W-:Y:S02]  /*61f0*/  @!P4 IMAD.MOV R151, RZ, RZ, -R151 ;  /* 0x000000ffff97c224 */ /* 0x000fe400078e0a97 */
[----:B------:R-:W-:Y:S01]  /*6200*/  IMAD.MOV.U32 R13, RZ, RZ, R2 ;  /* 0x000000ffff0d7224 */ /* 0x000fe200078e0002 */
[C---:B------:R-:W-:Y:S01]  /*6210*/  SEL R114, R244.reuse, R139, !P6 ;  /* 0x0000008bf4727207 */ /* 0x040fe20007000000 */
[----:B------:R-:W-:Y:S01]  /*6220*/  @!P0 IMAD.MOV R37, RZ, RZ, -R37 ;  /* 0x000000ffff258224 */ /* 0x000fe200078e0a25 */
[C---:B------:R-:W-:Y:S01]  /*6230*/  SEL R36, R244.reuse, R5, !P6 ;  /* 0x00000005f4247207 */ /* 0x040fe20007000000 */
[----:B------:R-:W-:Y:S01]  /*6240*/  @!P2 IMAD.MOV R19, RZ, RZ, -R19 ;  /* 0x000000ffff13a224 */ /* 0x000fe200078e0a13 */
[C---:B------:R-:W-:Y:S01]  /*6250*/  SEL R139, R244.reuse, R10, !P6 ;  /* 0x0000000af48b7207 */ /* 0x040fe20007000000 */
[----:B------:R-:W-:Y:S01]  /*6260*/  @!P3 IMAD.MOV R153, RZ, RZ, -R153 ;  /* 0x000000ffff99b224 */ /* 0x000fe200078e0a99 */
[----:B------:R-:W-:Y:S01]  /*6270*/  @!P1 IADD3 R25, -R25, RZ, RZ ;  /* 0x000000ff19199210 */ /* 0x000fe20007ffe1ff */
[----:B------:R-:W-:Y:S01]  /*6280*/  @!P5 IMAD.MOV R13, RZ, RZ, -R13 ;  /* 0x000000ffff0dd224 */ /* 0x000fe200078e0a0d */
[----:B------:R-:W-:Y:S01]  /*6290*/  SEL R5, R244, R91, !P6 ;  /* 0x0000005bf4057207 */ /* 0x000fe20007000000 */
[----:B------:R-:W-:Y:S01]  /*62a0*/  IMAD R10, R48, c[0x0][0x188], RZ ;  /* 0x00006200300a7a24 */ /* 0x000fe200078e02ff */
[----:B------:R-:W-:Y:S01]  /*62b0*/  SEL R91, R244, R101, !P6 ;  /* 0x00000065f45b7207 */ /* 0x000fe20007000000 */
[----:B------:R-:W-:Y:S01]  /*62c0*/  IMAD R36, R36, c[0x0][0x190], RZ ;  /* 0x0000640024247a24 */ /* 0x000fe200078e02ff */
[C---:B------:R-:W-:Y:S01]  /*62d0*/  SEL R94, R244.reuse, R103, !P6 ;  /* 0x00000067f45e7207 */ /* 0x040fe20007000000 */
[----:B------:R-:W-:Y:S01]  /*62e0*/  IMAD R5, R5, c[0x0][0x190], RZ ;  /* 0x0000640005057a24 */ /* 0x000fe200078e02ff */
[C---:B------:R-:W-:Y:S01]  /*62f0*/  SEL R101, R244.reuse, R107, !P6 ;  /* 0x0000006bf4657207 */ /* 0x040fe20007000000 */
        /* <DEDUP_REMOVED lines=23> */
[C---:B------:R-:W-:Y:S01]  /*6470*/  SEL R109, R244.reuse, R119, !P6 ;  /* 0x00000077f46d7207 */ /* 0x040fe20007000000 */
[----:B------:R-:W-:Y:S01]  /*6480*/  IMAD R107, R107, c[0x0][0x190], RZ ;  /* 0x000064006b6b7a24 */ /* 0x000fe200078e02ff */
[----:B------:R-:W-:Y:S01]  /*6490*/  SEL R156, R244, R121, !P6 ;  /* 0x00000079f49c7207 */ /* 0x000fe20007000000 */
        /* <DEDUP_REMOVED lines=217> */
[----:B------:R-:W-:Y:S01]  /*7230*/  LEA R7, P2, R10, c[0x0][0x160], 0x1 ;  /* 0x000058000a077a11 */ /* 0x000fe200078408ff */
[----:B------:R-:W-:Y:S01]  /*7240*/  IMAD R242, R242, c[0x0][0x190], RZ ;  /* 0x00006400f2f27a24 */ /* 0x000fe200078e02ff */
[----:B------:R-:W-:Y:S01]  /*7250*/  LEA R28, P3, R16, c[0x0][0x160], 0x1 ;  /* 0x00005800101c7a11 */ /* 0x000fe200078608ff */
[----:B------:R-:W-:Y:S01]  /*7260*/  IMAD R150, R150, c[0x0][0x190], RZ ;  /* 0x0000640096967a24 */ /* 0x000fe200078e02ff */
[----:B0-----:R-:W-:Y:S01]  /*7270*/  LEA R22, P4, R19, c[0x0][0x160], 0x1 ;  /* 0x0000580013167a11 */ /* 0x001fe200078808ff */
[----:B------:R0:W-:Y:S01]  /*7280*/  STL [R1+0xf0], R7 ;  /* 0x0000f00701007387 */ /* 0x0001e20000100800 */
[----:B------:R-:W-:Y:S01]  /*7290*/  ISETP.GE.AND P1, PT, R50, RZ, PT ;  /* 0x000000ff3200720c */ /* 0x000fe20003f26270 */
[----:B------:R-:W-:Y:S01]  /*72a0*/  IMAD R244, R244, c[0x0][0x190], RZ ;  /* 0x00006400f4f47a24 */ /* 0x000fe200078e02ff */
[----:B------:R-:W-:Y:S01]  /*72b0*/  LEA.HI.X.SX32 R10, R10, c[0x0][0x164], 0x1, P2 ;  /* 0x000059000a0a7a11 */ /* 0x000fe200010f0eff */
[----:B------:R-:W-:Y:S01]  /*72c0*/  STL [R1+0xf8], R28 ;  /* 0x0000f81c01007387 */ /* 0x000fe20000100800 */
[----:B------:R-:W-:Y:S01]  /*72d0*/  ISETP.NE.AND P0, PT, RZ, c[0x0][0x178], PT ;  /* 0x00005e00ff007a0c */ /* 0x000fe20003f05270 */
[----:B------:R-:W-:Y:S01]  /*72e0*/  IMAD R245, R245, c[0x0][0x190], RZ ;  /* 0x00006400f5f57a24 */ /* 0x000fe200078e02ff */
[----:B------:R-:W-:Y:S01]  /*72f0*/  LOP3.LUT R25, R40, 0x3f, RZ, 0xc0, !PT ;  /* 0x0000003f28197812 */ /* 0x000fe200078ec0ff */
[----:B------:R-:W-:Y:S01]  /*7300*/  STL [R1+0x100], R22 ;  /* 0x0001001601007387 */ /* 0x000fe20000100800 */
[----:B------:R-:W-:Y:S01]  /*7310*/  LEA R41, P2, R35, c[0x0][0x168], 0x1 ;  /* 0x00005a0023297a11 */ /* 0x000fe200078408ff */
[----:B------:R-:W-:Y:S01]  /*7320*/  IMAD R38, R38, c[0x0][0x190], RZ ;  /* 0x0000640026267a24 */ /* 0x000fe200078e02ff */
[----:B0-----:R-:W-:Y:S01]  /*7330*/  LEA R7, P5, R13, c[0x0][0x160], 0x1 ;  /* 0x000058000d077a11 */ /* 0x001fe200078a08ff */
[----:B------:R-:W-:Y:S01]  /*7340*/  IMAD R43, R25, c[0x0][0x18c], RZ ;  /* 0x00006300192b7a24 */ /* 0x000fe200078e02ff */
[----:B------:R-:W-:Y:S01]  /*7350*/  LEA.HI.X.SX32 R35, R35, c[0x0][0x16c], 0x1, P2 ;  /* 0x00005b0023237a11 */ /* 0x000fe200010f0eff */
[----:B------:R-:W-:Y:S01]  /*7360*/  @!P1 IMAD.MOV R92, RZ, RZ, -R92 ;  /* 0x000000ffff5c9224 */ /* 0x000fe200078e0a5c */
[C---:B------:R-:W-:Y:S01]  /*7370*/  LEA R248, P1, R33.reuse, c[0x0][0x168], 0x1 ;  /* 0x00005a0021f87a11 */ /* 0x040fe200078208ff */
[----:B------:R0:W-:Y:S01]  /*7380*/  STL [R1+0x108], R7 ;  /* 0x0001080701007387 */ /* 0x0001e20000100800 */
[----:B------:R-:W-:Y:S01]  /*7390*/  LEA R34, P2, R26, c[0x0][0x168], 0x1 ;  /* 0x00005a001a227a11 */ /* 0x000fe200078408ff */
[----:B------:R-:W-:Y:S01]  /*73a0*/  IMAD R152, R152, c[0x0][0x190], RZ ;  /* 0x0000640098987a24 */ /* 0x000fe200078e02ff */
[----:B------:R-:W-:Y:S01]  /*73b0*/  LEA.HI.X.SX32 R33, R33, c[0x0][0x16c], 0x1, P1 ;  /* 0x00005b0021217a11 */ /* 0x000fe200008f0eff */
[----:B------:R1:W-:Y:S01]  /*73c0*/  STL [R1+0xec], R10 ;  /* 0x0000ec0a01007387 */ /* 0x0003e20000100800 */
[C---:B------:R-:W-:Y:S01]  /*73d0*/  LEA R251, P1, R24.reuse, c[0x0][0x168], 0x1 ;  /* 0x00005a0018fb7a11 */ /* 0x040fe200078208ff */
[----:B------:R-:W-:Y:S01]  /*73e0*/  IMAD R153, R153, c[0x0][0x190], RZ ;  /* 0x0000640099997a24 */ /* 0x000fe200078e02ff */
[----:B------:R-:W-:Y:S01]  /*73f0*/  @!P0 LOP3.LUT R92, RZ, c[0x0][0x178], RZ, 0x33, !PT ;  /* 0x00005e00ff5c8a12 */ /* 0x000fe200078e33ff */
[----:B------:R-:W-:Y:S01]  /*7400*/  IMAD.MOV.U32 R46, RZ, RZ, c[0x0][0x18c] ;  /* 0x00006300ff2e7624 */ /* 0x000fe200078e00ff */
[----:B------:R-:W-:Y:S01]  /*7410*/  LEA.HI.X.SX32 R24, R24, c[0x0][0x16c], 0x1, P1 ;  /* 0x00005b0018187a11 */ /* 0x000fe200008f0eff */
[----:B------:R-:W-:Y:S01]  /*7420*/  CS2R R72, SRZ ;  /* 0x0000000000487805 */ /* 0x000fe2000001ff00 */
[----:B0-----:R-:W-:Y:S01]  /*7430*/  LEA.HI.X.SX32 R7, R16, c[0x0][0x164], 0x1, P3 ;  /* 0x0000590010077a11 */ /* 0x001fe200018f0eff */
[----:B------:R-:W-:Y:S01]  /*7440*/  IMAD R92, R92, c[0x0][0x184], RZ ;  /* 0x000061005c5c7a24 */ /* 0x000fe200078e02ff */
[C---:B------:R-:W-:Y:S01]  /*7450*/  LEA R247, P3, R36.reuse, c[0x0][0x168], 0x1 ;  /* 0x00005a0024f77a11 */ /* 0x040fe200078608ff */
[----:B------:R-:W-:Y:S01]  /*7460*/  CS2R R74, SRZ ;  /* 0x00000000004a7805 */ /* 0x000fe2000001ff00 */
[----:B-1----:R-:W-:Y:S01]  /*7470*/  LEA.HI.X.SX32 R10, R19, c[0x0][0x164], 0x1, P4 ;  /* 0x00005900130a7a11 */ /* 0x002fe200020f0eff */
[----:B------:R0:W-:Y:S01]  /*7480*/  STL [R1+0xf4], R7 ;  /* 0x0000f40701007387 */ /* 0x0001e20000100800 */
[----:B------:R-:W-:Y:S01]  /*7490*/  LEA.HI.X.SX32 R36, R36, c[0x0][0x16c], 0x1, P3 ;  /* 0x00005b0024247a11 */ /* 0x000fe200018f0eff */
[----:B------:R-:W-:Y:S01]  /*74a0*/  CS2R R68, SRZ ;  /* 0x0000000000447805 */ /* 0x000fe2000001ff00 */
[----:B------:R-:W-:Y:S01]  /*74b0*/  LEA R250, P3, R27, c[0x0][0x168], 0x1 ;  /* 0x00005a001bfa7a11 */ /* 0x000fe200078608ff */
[----:B------:R-:W-:Y:S01]  /*74c0*/  STL [R1+0xfc], R10 ;  /* 0x0000fc0a01007387 */ /* 0x000fe20000100800 */
[----:B------:R-:W-:Y:S01]  /*74d0*/  LEA R246, P4, R39, c[0x0][0x168], 0x1 ;  /* 0x00005a0027f67a11 */ /* 0x000fe200078808ff */
[----:B------:R-:W-:Y:S01]  /*74e0*/  CS2R R70, SRZ ;  /* 0x0000000000467805 */ /* 0x000fe2000001ff00 */
[----:B------:R-:W-:Y:S01]  /*74f0*/  LEA.HI.X.SX32 R27, R27, c[0x0][0x16c], 0x1, P3 ;  /* 0x00005b001b1b7a11 */ /* 0x000fe200018f0eff */
[----:B------:R-:W-:Y:S01]  /*7500*/  CS2R R64, SRZ ;  /* 0x0000000000407805 */ /* 0x000fe2000001ff00 */
[----:B------:R-:W-:Y:S01]  /*7510*/  LEA.HI.X.SX32 R39, R39, c[0x0][0x16c], 0x1, P4 ;  /* 0x00005b0027277a11 */ /* 0x000fe200020f0eff */
[----:B------:R-:W-:Y:S01]  /*7520*/  CS2R R66, SRZ ;  /* 0x0000000000427805 */ /* 0x000fe2000001ff00 */
[----:B0-----:R-:W-:Y:S01]  /*7530*/  LEA.HI.X.SX32 R7, R13, c[0x0][0x164], 0x1, P5 ;  /* 0x000059000d077a11 */ /* 0x001fe200028f0eff */
[----:B------:R-:W-:Y:S01]  /*7540*/  IMAD.SHL.U32 R46, R46, 0x40, RZ ;  /* 0x000000402e2e7824 */ /* 0x000fe200078e00ff */
[C---:B------:R-:W-:Y:S01]  /*7550*/  LEA R249, P5, R30.reuse, c[0x0][0x168], 0x1 ;  /* 0x00005a001ef97a11 */ /* 0x040fe200078a08ff */
[----:B------:R-:W-:Y:S01]  /*7560*/  CS2R R60, SRZ ;  /* 0x00000000003c7805 */ /* 0x000fe2000001ff00 */
[----:B------:R-:W-:Y:S01]  /*7570*/  LEA R37, P4, R29, c[0x0][0x168], 0x1 ;  /* 0x00005a001d257a11 */ /* 0x000fe200078808ff */
[----:B------:R0:W-:Y:S01]  /*7580*/  STL [R1+0x104], R7 ;  /* 0x0001040701007387 */ /* 0x0001e20000100800 */
[----:B------:R-:W-:Y:S01]  /*7590*/  LEA.HI.X.SX32 R30, R30, c[0x0][0x16c], 0x1, P5 ;  /* 0x00005b001e1e7a11 */ /* 0x000fe200028f0eff */
[----:B------:R-:W-:Y:S01]  /*75a0*/  CS2R R62, SRZ ;  /* 0x00000000003e7805 */ /* 0x000fe2000001ff00 */
[C---:B------:R-:W-:Y:S01]  /*75b0*/  LEA R252, P5, R21.reuse, c[0x0][0x168], 0x1 ;  /* 0x00005a0015fc7a11 */ /* 0x040fe200078a08ff */
[----:B------:R-:W-:Y:S01]  /*75c0*/  CS2R R56, SRZ ;  /* 0x0000000000387805 */ /* 0x000fe2000001ff00 */
[----:B------:R-:W-:Y:S01]  /*75d0*/  LEA R40, P0, R32, c[0x0][0x168], 0x1 ;  /* 0x00005a0020287a11 */ /* 0x000fe200078008ff */
[----:B------:R-:W-:Y:S01]  /*75e0*/  CS2R R58, SRZ ;  /* 0x00000000003a7805 */ /* 0x000fe2000001ff00 */
[----:B------:R-:W-:Y:S01]  /*75f0*/  LEA.HI.X.SX32 R21, R21, c[0x0][0x16c], 0x1, P5 ;  /* 0x00005b0015157a11 */ /* 0x000fe200028f0eff */
[----:B------:R-:W-:Y:S01]  /*7600*/  CS2R R52, SRZ ;  /* 0x0000000000347805 */ /* 0x000fe2000001ff00 */
[----:B------:R-:W-:Y:S01]  /*7610*/  LEA.HI.X.SX32 R29, R29, c[0x0][0x16c], 0x1, P4 ;  /* 0x00005b001d1d7a11 */ /* 0x000fe200020f0eff */
[----:B------:R-:W-:Y:S01]  /*7620*/  CS2R R54, SRZ ;  /* 0x0000000000367805 */ /* 0x000fe2000001ff00 */
[----:B0-----:R-:W-:Y:S01]  /*7630*/  LEA R7, P3, R18, c[0x0][0x168], 0x1 ;  /* 0x00005a0012077a11 */ /* 0x001fe200078608ff */
[----:B------:R-:W-:Y:S01]  /*7640*/  CS2R R50, SRZ ;  /* 0x0000000000327805 */ /* 0x000fe2000001ff00 */
[----:B------:R-:W-:Y:S01]  /*7650*/  LEA R28, P4, R20, c[0x0][0x168], 0x1 ;  /* 0x00005a00141c7a11 */ /* 0x000fe200078808ff */
[----:B------:R-:W-:Y:S01]  /*7660*/  CS2R R76, SRZ ;  /* 0x00000000004c7805 */ /* 0x000fe2000001ff00 */
[----:B------:R-:W-:Y:S01]  /*7670*/  LEA.HI.X.SX32 R18, R18, c[0x0][0x16c], 0x1, P3 ;  /* 0x00005b0012127a11 */ /* 0x000fe200018f0eff */
[----:B------:R0:W-:Y:S01]  /*7680*/  STL [R1], R7 ;  /* 0x0000000701007387 */ /* 0x0001e20000100800 */
[----:B------:R-:W-:Y:S01]  /*7690*/  LEA.HI.X.SX32 R32, R32, c[0x0][0x16c], 0x1, P0 ;  /* 0x00005b0020207a11 */ /* 0x000fe200000f0eff */
[----:B------:R-:W-:Y:S01]  /*76a0*/  CS2R R78, SRZ ;  /* 0x00000000004e7805 */ /* 0x000fe2000001ff00 */
[----:B------:R-:W-:Y:S01]  /*76b0*/  LEA R31, P0, R23, c[0x0][0x168], 0x1 ;  /* 0x00005a00171f7a11 */ /* 0x000fe200078008ff */
[----:B------:R-:W-:Y:S01]  /*76c0*/  IMAD.WIDE R92, R92, 0x2, RZ ;  /* 0x000000025c5c7825 */ /* 0x000fe200078e02ff */
[----:B------:R-:W-:-:S02]  /*76d0*/  LEA.HI.X.SX32 R20, R20, c[0x0][0x16c], 0x1, P4 ;  /* 0x00005b0014147a11 */ /* 0x000fc400020f0eff */
[----:B------:R-:W-:Y:S02]  /*76e0*/  LEA R19, P4, R11, c[0x0][0x168], 0x1 ;  /* 0x00005a000b137a11 */ /* 0x000fe400078808ff */
[----:B------:R-:W-:Y:S02]  /*76f0*/  LEA.HI.X.SX32 R26, R26, c[0x0][0x16c], 0x1, P2 ;  /* 0x00005b001a1a7a11 */ /* 0x000fe400010f0eff */
[----:B0-----:R-:W-:Y:S02]  /*7700*/  LEA R7, P1, R15, c[0x0][0x168], 0x1 ;  /* 0x00005a000f077a11 */ /* 0x001fe400078208ff */
[----:B------:R-:W-:Y:S02]  /*7710*/  LEA.HI.X.SX32 R23, R23, c[0x0][0x16c], 0x1, P0 ;  /* 0x00005b0017177a11 */ /* 0x000fe400000f0eff */
[----:B------:R-:W-:Y:S01]  /*7720*/  LEA.HI.X.SX32 R15, R15, c[0x0][0x16c], 0x1, P1 ;  /* 0x00005b000f0f7a11 */ /* 0x000fe200008f0eff */
[----:B------:R0:W-:Y:S01]  /*7730*/  STL [R1+0x4], R7 ;  /* 0x0000040701007387 */ /* 0x0001e20000100800 */
[----:B------:R-:W-:-:S02]  /*7740*/  LEA R25, P2, R17, c[0x0][0x168], 0x1 ;  /* 0x00005a0011197a11 */ /* 0x000fc400078408ff */
[----:B------:R-:W-:Y:S02]  /*7750*/  LEA R22, P0, R14, c[0x0][0x168], 0x1 ;  /* 0x00005a000e167a11 */ /* 0x000fe400078008ff */
[----:B------:R-:W-:Y:S02]  /*7760*/  LEA.HI.X.SX32 R11, R11, c[0x0][0x16c], 0x1, P4 ;  /* 0x00005b000b0b7a11 */ /* 0x000fe400020f0eff */
[----:B------:R-:W-:Y:S02]  /*7770*/  LEA R10, P4, R3, c[0x0][0x168], 0x1 ;  /* 0x00005a00030a7a11 */ /* 0x000fe400078808ff */
[----:B------:R-:W-:Y:S02]  /*7780*/  LEA.HI.X.SX32 R17, R17, c[0x0][0x16c], 0x1, P2 ;  /* 0x00005b0011117a11 */ /* 0x000fe400010f0eff */
[----:B0-----:R-:W-:Y:S02]  /*7790*/  LEA R7, P5, R12, c[0x0][0x168], 0x1 ;  /* 0x00005a000c077a11 */ /* 0x001fe400078a08ff */
[----:B------:R-:W-:-:S02]  /*77a0*/  LEA.HI.X.SX32 R14, R14, c[0x0][0x16c], 0x1, P0 ;  /* 0x00005b000e0e7a11 */ /* 0x000fc400000f0eff */
[----:B------:R-:W-:Y:S01]  /*77b0*/  LEA.HI.X.SX32 R12, R12, c[0x0][0x16c], 0x1, P5 ;  /* 0x00005b000c0c7a11 */ /* 0x000fe200028f0eff */
[----:B------:R0:W-:Y:S01]  /*77c0*/  STL [R1+0x8], R7 ;  /* 0x0000080701007387 */ /* 0x0001e20000100800 */
[C---:B------:R-:W-:Y:S02]  /*77d0*/  LEA R16, P2, R8.reuse, c[0x0][0x168], 0x1 ;  /* 0x00005a0008107a11 */ /* 0x040fe400078408ff */
[----:B------:R-:W-:Y:S02]  /*77e0*/  LEA R13, P0, R5, c[0x0][0x168], 0x1 ;  /* 0x00005a00050d7a11 */ /* 0x000fe400078008ff */
[----:B------:R-:W-:Y:S02]  /*77f0*/  LEA.HI.X.SX32 R3, R3, c[0x0][0x16c], 0x1, P4 ;  /* 0x00005b0003037a11 */ /* 0x000fe400020f0eff */
[----:B------:R-:W-:Y:S02]  /*7800*/  LEA R102, P4, R101, c[0x0][0x168], 0x1 ;  /* 0x00005a0065667a11 */ /* 0x000fe400078808ff */
[----:B------:R-:W-:-:S02]  /*7810*/  LEA.HI.X.SX32 R8, R8, c[0x0][0x16c], 0x1, P2 ;  /* 0x00005b0008087a11 */ /* 0x000fc400010f0eff */
[----:B0-----:R-:W-:Y:S02]  /*7820*/  LEA R7, P3, R9, c[0x0][0x168], 0x1 ;  /* 0x00005a0009077a11 */ /* 0x001fe400078608ff */
[----:B------:R-:W-:Y:S02]  /*7830*/  LEA.HI.X.SX32 R5, R5, c[0x0][0x16c], 0x1, P0 ;  /* 0x00005b0005057a11 */ /* 0x000fe400000f0eff */
[----:B------:R-:W-:Y:S01]  /*7840*/  LEA.HI.X.SX32 R9, R9, c[0x0][0x16c], 0x1, P3 ;  /* 0x00005b0009097a11 */ /* 0x000fe200018f0eff */
[----:B------:R0:W-:Y:S01]  /*7850*/  STL [R1+0xc], R7 ;  /* 0x00000c0701007387 */ /* 0x0001e20000100800 */
[----:B------:R-:W-:Y:S02]  /*7860*/  LEA R48, P3, R2, c[0x0][0x168], 0x1 ;  /* 0x00005a0002307a11 */ /* 0x000fe400078608ff */
[----:B------:R-:W-:Y:S02]  /*7870*/  LEA R95, P0, R94, c[0x0][0x168], 0x1 ;  /* 0x00005a005e5f7a11 */ /* 0x000fe400078008ff */
[----:B------:R-:W-:-:S02]  /*7880*/  LEA.HI.X.SX32 R2, R2, c[0x0][0x16c], 0x1, P3 ;  /* 0x00005b0002027a11 */ /* 0x000fc400018f0eff */
[----:B------:R-:W-:Y:S02]  /*7890*/  LEA.HI.X.SX32 R101, R101, c[0x0][0x16c], 0x1, P4 ;  /* 0x00005b0065657a11 */ /* 0x000fe400020f0eff */
[----:B------:R-:W-:Y:S02]  /*78a0*/  LEA R154, P4, R109, c[0x0][0x168], 0x1 ;  /* 0x00005a006d9a7a11 */ /* 0x000fe400078808ff */
[----:B0-----:R-:W-:Y:S02]  /*78b0*/  LEA R7, P1, R6, c[0x0][0x168], 0x1 ;  /* 0x00005a0006077a11 */ /* 0x001fe400078208ff */
[----:B------:R-:W-:Y:S02]  /*78c0*/  LEA.HI.X.SX32 R94, R94, c[0x0][0x16c], 0x1, P0 ;  /* 0x00005b005e5e7a11 */ /* 0x000fe400000f0eff */
[----:B------:R-:W-:Y:S01]  /*78d0*/  LEA.HI.X.SX32 R6, R6, c[0x0][0x16c], 0x1, P1 ;  /* 0x00005b0006067a11 */ /* 0x000fe200008f0eff */
[----:B------:R0:W-:Y:S01]  /*78e0*/  STL [R1+0x10], R7 ;  /* 0x0000100701007387 */ /* 0x0001e20000100800 */
[----:B------:R-:W-:-:S02]  /*78f0*/  LEA R155, P0, R107, c[0x0][0x168], 0x1 ;  /* 0x00005a006b9b7a11 */ /* 0x000fc400078008ff */
[----:B------:R-:W-:Y:S02]  /*7900*/  LEA.HI.X.SX32 R109, R109, c[0x0][0x16c], 0x1, P4 ;  /* 0x00005b006d6d7a11 */ /* 0x000fe400020f0eff */
[----:B------:R-:W-:Y:S02]  /*7910*/  LEA R161, P4, R112, c[0x0][0x168], 0x1 ;  /* 0x00005a0070a17a11 */ /* 0x000fe400078808ff */
[----:B------:R-:W-:Y:S02]  /*7920*/  LEA.HI.X.SX32 R107, R107, c[0x0][0x16c], 0x1, P0 ;  /* 0x00005b006b6b7a11 */ /* 0x000fe400000f0eff */
[----:B------:R-:W-:Y:S02]  /*7930*/  LEA R159, P0, R111, c[0x0][0x168], 0x1 ;  /* 0x00005a006f9f7a11 */ /* 0x000fe400078008ff */
[----:B0-----:R-:W-:Y:S02]  /*7940*/  LEA R7, P5, R4, c[0x0][0x168], 0x1 ;  /* 0x00005a0004077a11 */ /* 0x001fe400078a08ff */
[----:B------:R-:W-:-:S02]  /*7950*/  LEA.HI.X.SX32 R112, R112, c[0x0][0x16c], 0x1, P4 ;  /* 0x00005b0070707a11 */ /* 0x000fc400020f0eff */
[----:B------:R-:W-:Y:S01]  /*7960*/  LEA.HI.X.SX32 R4, R4, c[0x0][0x16c], 0x1, P5 ;  /* 0x00005b0004047a11 */ /* 0x000fe200028f0eff */
[----:B------:R0:W-:Y:S01]  /*7970*/  STL [R1+0x14], R7 ;  /* 0x0000140701007387 */ /* 0x0001e20000100800 */
[----:B------:R-:W-:Y:S02]  /*7980*/  LEA R167, P4, R115, c[0x0][0x168], 0x1 ;  /* 0x00005a0073a77a11 */ /* 0x000fe400078808ff */
[----:B------:R-:W-:Y:S01]  /*7990*/  LEA.HI.X.SX32 R111, R111, c[0x0][0x16c], 0x1, P0 ;  /* 0x00005b006f6f7a11 */ /* 0x000fe200000f0eff */
[----:B------:R1:W-:Y:S01]  /*79a0*/  STL [R1+0x18], R48 ;  /* 0x0000183001007387 */ /* 0x0003e20000100800 */
[----:B------:R-:W-:Y:S02]  /*79b0*/  LEA R165, P0, R114, c[0x0][0x168], 0x1 ;  /* 0x00005a0072a57a11 */ /* 0x000fe400078008ff */
[----:B------:R-:W-:Y:S02]  /*79c0*/  LEA.HI.X.SX32 R115, R115, c[0x0][0x16c], 0x1, P4 ;  /* 0x00005b0073737a11 */ /* 0x000fe400020f0eff */
[----:B------:R-:W-:-:S02]  /*79d0*/  LEA R173, P4, R118, c[0x0][0x168], 0x1 ;  /* 0x00005a0076ad7a11 */ /* 0x000fc400078808ff */
[----:B0-----:R-:W-:Y:S02]  /*79e0*/  LEA R7, P2, R0, c[0x0][0x168], 0x1 ;  /* 0x00005a0000077a11 */ /* 0x001fe400078408ff */
[----:B------:R-:W-:Y:S02]  /*79f0*/  LEA.HI.X.SX32 R114, R114, c[0x0][0x16c], 0x1, P0 ;  /* 0x00005b0072727a11 */ /* 0x000fe400000f0eff */
[C---:B-1----:R-:W-:Y:S02]  /*7a00*/  LEA R48, P1, R91.reuse, c[0x0][0x168], 0x1 ;  /* 0x00005a005b307a11 */ /* 0x042fe400078208ff */
        /* <DEDUP_REMOVED lines=12> */
[----:B------:R-:W-:Y:S02]  /*7ad0*/  LEA R163, P2, R113, c[0x0][0x168], 0x1 ;  /* 0x00005a0071a37a11 */ /* 0x000fe400078408ff */
[----:B------:R-:W-:Y:S02]  /*7ae0*/  LEA R179, P4, R121, c[0x0][0x168], 0x1 ;  /* 0x00005a0079b37a11 */ /* 0x000fe400078808ff */
[----:B------:R-:W-:Y:S02]  /*7af0*/  LEA.HI.X.SX32 R113, R113, c[0x0][0x16c], 0x1, P2 ;  /* 0x00005b0071717a11 */ /* 0x000fe400010f0eff */
[----:B------:R-:W-:Y:S02]  /*7b00*/  LEA R169, P2, R116, c[0x0][0x168], 0x1 ;  /* 0x00005a0074a97a11 */ /* 0x000fe400078408ff */
[----:B------:R-:W-:-:S02]  /*7b10*/  LEA.HI.X.SX32 R117, R117, c[0x0][0x16c], 0x1, P0 ;  /* 0x00005b0075757a11 */ /* 0x000fc400000f0eff */
[C---:B0-----:R-:W-:Y:S02]  /*7b20*/  LEA R48, P3, R103.reuse, c[0x0][0x168], 0x1 ;  /* 0x00005a0067307a11 */ /* 0x041fe400078608ff */
[----:B------:R-:W-:Y:S02]  /*7b30*/  LEA.HI.X.SX32 R116, R116, c[0x0][0x16c], 0x1, P2 ;  /* 0x00005b0074747a11 */ /* 0x000fe400010f0eff */
[----:B------:R-:W-:Y:S01]  /*7b40*/  LEA.HI.X.SX32 R103, R103, c[0x0][0x16c], 0x1, P3 ;  /* 0x00005b0067677a11 */ /* 0x000fe200018f0eff */
[----:B------:R0:W-:Y:S01]  /*7b50*/  STL [R1+0x24], R48 ;  /* 0x0000243001007387 */ /* 0x0001e20000100800 */
[----:B------:R-:W-:Y:S02]  /*7b60*/  LEA R175, P2, R119, c[0x0][0x168], 0x1 ;  /* 0x00005a0077af7a11 */ /* 0x000fe400078408ff */
[----:B------:R-:W-:Y:S02]  /*7b70*/  LEA R177, P0, R120, c[0x0][0x168], 0x1 ;  /* 0x00005a0078b17a11 */ /* 0x000fe400078008ff */
        /* <DEDUP_REMOVED lines=30> */
[C---:B0-----:R-:W-:Y:S02]  /*7d60*/  LEA R48, P1, R158.reuse, c[0x0][0x168], 0x1 ;  /* 0x00005a009e307a11 */ /* 0x041fe400078208ff */
        /* <DEDUP_REMOVED lines=60> */
[----:B------:R-:W-:Y:S02]  /*8130*/  SHF.R.S32.HI R44, RZ, 0x1f, R43 ;  /* 0x0000001fff2c7819 */ /* 0x000fe4000001142b */
[----:B------:R-:W-:Y:S02]  /*8140*/  LEA.HI.X.SX32 R149, R149, c[0x0][0x16c], 0x1, P2 ;  /* 0x00005b0095957a11 */ /* 0x000fe400010f0eff */
[----:B0-----:R-:W-:Y:S02]  /*8150*/  LEA R48, P5, R172, c[0x0][0x168], 0x1 ;  /* 0x00005a00ac307a11 */ /* 0x001fe400078a08ff */
[----:B------:R-:W-:-:S02]  /*8160*/  LEA.HI.X.SX32 R150, R150, c[0x0][0x16c], 0x1, P0 ;  /* 0x00005b0096967a11 */ /* 0x000fc400000f0eff */
[----:B------:R-:W-:Y:S01]  /*8170*/  LEA.HI.X.SX32 R172, R172, c[0x0][0x16c], 0x1, P5 ;  /* 0x00005b00acac7a11 */ /* 0x000fe200028f0eff */
[----:B------:R0:W-:Y:S01]  /*8180*/  STL [R1+0x50], R48 ;  /* 0x0000503001007387 */ /* 0x0001e20000100800 */
[----:B------:R-:W-:Y:S02]  /*8190*/  LEA R42, P6, R38, c[0x0][0x168], 0x1 ;  /* 0x00005a00262a7a11 */ /* 0x000fe400078c08ff */
[----:B------:R-:W-:Y:S02]  /*81a0*/  LEA R241, P2, R152, c[0x0][0x168], 0x1 ;  /* 0x00005a0098f17a11 */ /* 0x000fe400078408ff */
[----:B------:R-:W-:Y:S02]  /*81b0*/  LEA R243, P0, R153, c[0x0][0x168], 0x1 ;  /* 0x00005a0099f37a11 */ /* 0x000fe400078008ff */
[C---:B------:R-:W-:Y:S01]  /*81c0*/  SHF.L.U64.HI R44, R43.reuse, 0x1, R44 ;  /* 0x000000012b2c7819 */ /* 0x040fe2000001022c */
[----:B------:R-:W-:Y:S01]  /*81d0*/  IMAD.SHL.U32 R43, R43, 0x2, RZ ;  /* 0x000000022b2b7824 */ /* 0x000fe200078e00ff */
[----:B------:R-:W-:-:S02]  /*81e0*/  LEA.HI.X.SX32 R38, R38, c[0x0][0x16c], 0x1, P6 ;  /* 0x00005b0026267a11 */ /* 0x000fc400030f0eff */
[----:B0-----:R-:W-:Y:S02]  /*81f0*/  LEA R48, P3, R174, c[0x0][0x168], 0x1 ;  /* 0x00005a00ae307a11 */ /* 0x001fe400078608ff */
[----:B------:R-:W-:Y:S02]  /*8200*/  LEA.HI.X.SX32 R152, R152, c[0x0][0x16c], 0x1, P2 ;  /* 0x00005b0098987a11 */ /* 0x000fe400010f0eff */
[----:B------:R-:W-:Y:S01]  /*8210*/  LEA.HI.X.SX32 R174, R174, c[0x0][0x16c], 0x1, P3 ;  /* 0x00005b00aeae7a11 */ /* 0x000fe200018f0eff */
[----:B------:R0:W-:Y:S01]  /*8220*/  STL [R1+0x54], R48 ;  /* 0x0000543001007387 */ /* 0x0001e20000100800 */
[----:B------:R-:W-:Y:S02]  /*8230*/  LEA.HI.X.SX32 R153, R153, c[0x0][0x16c], 0x1, P0 ;  /* 0x00005b0099997a11 */ /* 0x000fe400000f0eff */
[----:B------:R-:W-:Y:S02]  /*8240*/  LOP3.LUT R81, R89, 0x40, RZ, 0x3c, !PT ;  /* 0x0000004059517812 */ /* 0x000fe400078e3cff */
[----:B0-----:R-:W-:-:S04]  /*8250*/  LEA R48, P1, R176, c[0x0][0x168], 0x1 ;  /* 0x00005a00b0307a11 */ /* 0x001fc800078208ff */
[----:B------:R-:W-:Y:S01]  /*8260*/  LEA.HI.X.SX32 R176, R176, c[0x0][0x16c], 0x1, P1 ;  /* 0x00005b00b0b07a11 */ /* 0x000fe200008f0eff */
[----:B------:R0:W-:Y:S02]  /*8270*/  STL [R1+0x58], R48 ;  /* 0x0000583001007387 */ /* 0x0001e40000100800 */
        /* <DEDUP_REMOVED lines=92> */
[----:B------:R0:W-:Y:S01]  /*8840*/  STL [R1+0xd4], R48 ;  /* 0x0000d43001007387 */ /* 0x0001e20000100800 */
[----:B------:R-:W-:-:S04]  /*8850*/  LEA R49, P5, R244, c[0x0][0x168], 0x1 ;  /* 0x00005a00f4317a11 */ /* 0x000fc800078a08ff */
[----:B------:R-:W-:Y:S02]  /*8860*/  LEA.HI.X.SX32 R244, R244, c[0x0][0x16c], 0x1, P5 ;  /* 0x00005b00f4f47a11 */ /* 0x000fe400028f0eff */
[----:B0-----:R-:W-:-:S04]  /*8870*/  LEA R48, P3, R240, c[0x0][0x168], 0x1 ;  /* 0x00005a00f0307a11 */ /* 0x001fc800078608ff */
[----:B------:R-:W-:Y:S01]  /*8880*/  LEA.HI.X.SX32 R240, R240, c[0x0][0x16c], 0x1, P3 ;  /* 0x00005b00f0f07a11 */ /* 0x000fe200018f0eff */
[----:B------:R0:W-:Y:S02]  /*8890*/  STL [R1+0xd8], R48 ;  /* 0x0000d83001007387 */ /* 0x0001e40000100800 */
[----:B0-----:R-:W-:-:S04]  /*88a0*/  LEA R48, P1, R242, c[0x0][0x168], 0x1 ;  /* 0x00005a00f2307a11 */ /* 0x001fc800078208ff */
[----:B------:R-:W-:Y:S01]  /*88b0*/  LEA.HI.X.SX32 R242, R242, c[0x0][0x16c], 0x1, P1 ;  /* 0x00005b00f2f27a11 */ /* 0x000fe200008f0eff */
[----:B------:R0:W-:Y:S04]  /*88c0*/  STL [R1+0xdc], R48 ;  /* 0x0000dc3001007387 */ /* 0x0001e80000100800 */
[----:B------:R-:W-:Y:S01]  /*88d0*/  STL [R1+0xe0], R49 ;  /* 0x0000e03101007387 */ /* 0x000fe20000100800 */
[----:B0-----:R-:W-:-:S04]  /*88e0*/  LEA R48, P4, R245, c[0x0][0x168], 0x1 ;  /* 0x00005a00f5307a11 */ /* 0x001fc800078808ff */
[----:B------:R-:W-:Y:S01]  /*88f0*/  LEA.HI.X.SX32 R245, R245, c[0x0][0x16c], 0x1, P4 ;  /* 0x00005b00f5f57a11 */ /* 0x000fe200020f0eff */
[----:B------:R0:W-:Y:S02]  /*8900*/  STL [R1+0xe4], R48 ;  /* 0x0000e43001007387 */ /* 0x0001e40000100800 */
[----:B0-----:R-:W-:Y:S02]  /*8910*/  CS2R R48, SRZ ;  /* 0x0000000000307805 */ /* 0x001fe4000001ff00 */
.L_x_3:
[----:B------:R-:W2:Y:S04]  /*8920*/  LDL R80, [R1+0x108] ;  /* 0x0001080001507983 */ /* 0x000ea80000100800 */
[----:B------:R-:W3:Y:S04]  /*8930*/  LDL R83, [R1+0x104] ;  /* 0x0001040001537983 */ /* 0x000ee80000100800 */
[----:B------:R-:W0:Y:S01]  /*8940*/  S2R R46, SR_TID.X ;  /* 0x00000000002e7919 */ /* 0x000e220000002100 */
[----:B------:R-:W-:-:S03]  /*8950*/  PRMT R97, RZ, 0x7610, R97 ;  /* 0x00007610ff617816 */ /* 0x000fc60000000061 */
[----:B------:R-:W4:Y:S04]  /*8960*/  LDL R82, [R1+0xfc] ;  /* 0x0000fc0001527983 */ /* 0x000f280000100800 */
[----:B------:R-:W4:Y:S01]  /*8970*/  LDL R99, [R1+0xf4] ;  /* 0x0000f40001637983 */ /* 0x000f220000100800 */
[----:B0-----:R-:W-:-:S04]  /*8980*/  SHF.R.U32.HI R46, RZ, 0x4, R46 ;  /* 0x00000004ff2e7819 */ /* 0x001fc8000001162e */
[----:B------:R-:W-:-:S04]  /*8990*/  SGXT.U32 R46, R46, 0x4 ;  /* 0x000000042e2e781a */ /* 0x000fc80000000000 */
[----:B------:R-:W-:Y:S01]  /*89a0*/  ISETP.GE.AND P0, PT, R46, UR4, PT ;  /* 0x000000042e007c0c */ /* 0x000fe2000bf06270 */
[----:B------:R0:W-:Y:S01]  /*89b0*/  STL [R1+0x118], R45 ;  /* 0x0001182d01007387 */ /* 0x0001e20000100800 */
[----:B------:R-:W-:-:S03]  /*89c0*/  PRMT R86, RZ, 0x7610, R86 ;  /* 0x00007610ff567816 */ /* 0x000fc60000000056 */
[----:B0-----:R-:W4:Y:S01]  /*89d0*/  LDL R45, [R1+0xec] ;  /* 0x0000ec00012d7983 */ /* 0x001f220000100800 */
[----:B--2---:R-:W-:-:S05]  /*89e0*/  IADD3 R80, P1, R92, R80, RZ ;  /* 0x000000505c507210 */ /* 0x004fca0007f3e0ff */
[----:B---3--:R-:W-:Y:S02]  /*89f0*/  IMAD.X R81, R93, 0x1, R83, P1 ;  /* 0x000000015d517824 */ /* 0x008fe400008e0653 */
[----:B------:R-:W2:Y:S04]  /*8a00*/  LDL R83, [R1+0xf0] ;  /* 0x0000f00001537983 */ /* 0x000ea80000100800 */
[----:B------:R0:W3:Y:S04]  /*8a10*/  @!P0 LDG.E.U16 R97, [R80.64] ;  /* 0x0000000650618981 */ /* 0x0000e8000c1e1500 */
[----:B0-----:R-:W0:Y:S02]  /*8a20*/  S2R R81, SR_TID.X ;  /* 0x0000000000517919 */ /* 0x001e240000002100 */
[----:B0-----:R-:W-:-:S04]  /*8a30*/  SHF.R.U32.HI R81, RZ, 0x4, R81 ;  /* 0x00000004ff517819 */ /* 0x001fc80000011651 */
[----:B------:R-:W-:-:S04]  /*8a40*/  SGXT.U32 R81, R81, 0x4 ;  /* 0x000000045151781a */ /* 0x000fc80000000000 */
[----:B------:R-:W-:Y:S02]  /*8a50*/  LOP3.LUT R80, R81, 0x10, RZ, 0xfc, !PT ;  /* 0x0000001051507812 */ /* 0x000fe400078efcff */
[----:B------:R-:W2:Y:S02]  /*8a60*/  LDL R81, [R1+0x100] ;  /* 0x0001000001517983 */ /* 0x000ea40000100800 */
[----:B------:R-:W-:Y:S02]  /*8a70*/  ISETP.GE.AND P1, PT, R80, UR4, PT ;  /* 0x0000000450007c0c */ /* 0x000fe4000bf26270 */
[----:B--2---:R-:W-:-:S05]  /*8a80*/  IADD3 R80, P0, R92, R81, RZ ;  /* 0x000000515c507210 */ /* 0x004fca0007f1e0ff */
[----:B----4-:R-:W-:-:S06]  /*8a90*/  IMAD.X R81, R93, 0x1, R82, P0 ;  /* 0x000000015d517824 */ /* 0x010fcc00000e0652 */
[----:B------:R0:W2:Y:S04]  /*8aa0*/  @!P1 LDG.E.U16 R86, [R80.64] ;  /* 0x0000000650569981 */ /* 0x0000a8000c1e1500 */
[----:B0-----:R-:W4:Y:S01]  /*8ab0*/  LDL R81, [R1+0xf8] ;  /* 0x0000f80001517983 */ /* 0x001f220000100800 */
[----:B------:R-:W-:-:S04]  /*8ac0*/  LOP3.LUT R82, R46, 0x20, RZ, 0xfc, !PT ;  /* 0x000000202e527812 */ /* 0x000fc800078efcff */
[----:B------:R-:W-:Y:S02]  /*8ad0*/  ISETP.GE.AND P1, PT, R82, UR4, PT ;  /* 0x0000000452007c0c */ /* 0x000fe4000bf26270 */
[----:B------:R-:W2:Y:S01]  /*8ae0*/  LDL R82, [R1+0xe4] ;  /* 0x0000e40001527983 */ /* 0x000ea20000100800 */
[----:B------:R-:W-:-:S03]  /*8af0*/  PRMT R85, RZ, 0x7610, R85 ;  /* 0x00007610ff557816 */ /* 0x000fc60000000055 */
[----:B------:R-:W0:Y:S01]  /*8b00*/  S2R R46, SR_TID.X ;  /* 0x00000000002e7919 */ /* 0x000e220000002100 */
[----:B------:R-:W-:Y:S02]  /*8b10*/  PRMT R84, RZ, 0x7610, R84 ;  /* 0x00007610ff547816 */ /* 0x000fe40000000054 */
[----:B0-----:R-:W-:Y:S02]  /*8b20*/  LEA.HI R46, R46, 0x30, RZ, 0x1c ;  /* 0x000000302e2e7811 */ /* 0x001fe400078fe0ff */
[----:B------:R-:W-:Y:S02]  /*8b30*/  PRMT R96, RZ, 0x7610, R96 ;  /* 0x00007610ff607816 */ /* 0x000fe40000000060 */
[----:B------:R-:W-:Y:S02]  /*8b40*/  PRMT R87, RZ, 0x7610, R87 ;  /* 0x00007610ff577816 */ /* 0x000fe40000000057 */
[----:B----4-:R-:W-:-:S05]  /*8b50*/  IADD3 R80, P0, R92, R81, RZ ;  /* 0x000000515c507210 */ /* 0x010fca0007f1e0ff */
[----:B------:R-:W-:-:S05]  /*8b60*/  IMAD.X R81, R93, 0x1, R99, P0 ;  /* 0x000000015d517824 */ /* 0x000fca00000e0663 */
[----:B------:R0:W4:Y:S01]  /*8b70*/  @!P1 LDG.E.U16 R85, [R80.64] ;  /* 0x0000000650559981 */ /* 0x000122000c1e1500 */
[----:B------:R-:W-:-:S03]  /*8b80*/  ISETP.GE.AND P1, PT, R46, UR4, PT ;  /* 0x000000042e007c0c */ /* 0x000fc6000bf26270 */
[----:B------:R-:W1:Y:S01]  /*8b90*/  S2R R46, SR_TID.X ;  /* 0x00000000002e7919 */ /* 0x000e620000002100 */
[----:B0-----:R-:W-:-:S05]  /*8ba0*/  IADD3 R80, P0, R92, R83, RZ ;  /* 0x000000535c507210 */ /* 0x001fca0007f1e0ff */
[----:B------:R-:W-:-:S05]  /*8bb0*/  IMAD.X R81, R93, 0x1, R45, P0 ;  /* 0x000000015d517824 */ /* 0x000fca00000e062d */
[----:B------:R2:W4:Y:S04]  /*8bc0*/  @!P1 LDG.E.U16 R84, [R80.64] ;  /* 0x0000000650549981 */ /* 0x000528000c1e1500 */
[----:B------:R-:W-:Y:S01]  /*8bd0*/  BAR.SYNC.DEFER_BLOCKING 0x0 ;  /* 0x0000000000007b1d */ /* 0x000fe20000010000 */
[----:B-1----:R-:W-:-:S04]  /*8be0*/  LOP3.LUT R45, R46, 0x3f, RZ, 0xc0, !PT ;  /* 0x0000003f2e2d7812 */ /* 0x002fc800078ec0ff */
[----:B------:R-:W-:Y:S02]  /*8bf0*/  ISETP.GE.AND P0, PT, R45, UR4, PT ;  /* 0x000000042d007c0c */ /* 0x000fe4000bf06270 */
[----:B--2---:R-:W-:-:S04]  /*8c00*/  IADD3 R80, P1, R82, R43, RZ ;  /* 0x0000002b52507210 */ /* 0x004fc80007f3e0ff */
[----:B------:R-:W-:-:S07]  /*8c10*/  IADD3.X R81, R245, R44, RZ, P1, !PT ;  /* 0x0000002cf5517210 */ /* 0x000fce0000ffe4ff */
[----:B------:R0:W2:Y:S02]  /*8c20*/  @!P0 LDG.E.U16 R96, [R80.64] ;  /* 0x0000000650608981 */ /* 0x0000a4000c1e1500 */
[----:B0-----:R-:W-:-:S05]  /*8c30*/  IADD3 R80, P1, R243, R43, RZ ;  /* 0x0000002bf3507210 */ /* 0x001fca0007f3e0ff */
[----:B------:R-:W-:Y:S01]  /*8c40*/  IMAD.X R81, R153, 0x1, R44, P1 ;  /* 0x0000000199517824 */ /* 0x000fe200008e062c */
[----:B------:R-:W-:-:S04]  /*8c50*/  IADD3 R82, P1, R246, R43, RZ ;  /* 0x0000002bf6527210 */ /* 0x000fc80007f3e0ff */
[----:B------:R0:W2:Y:S01]  /*8c60*/  @!P0 LDG.E.U16 R87, [R80.64] ;  /* 0x0000000650578981 */ /* 0x0000a2000c1e1500 */
[----:B------:R-:W-:Y:S01]  /*8c70*/  IMAD.X R83, R39, 0x1, R44, P1 ;  /* 0x0000000127537824 */ /* 0x000fe200008e062c */
[----:B0-----:R-:W-:-:S06]  /*8c80*/  PRMT R80, RZ, 0x7610, R80 ;  /* 0x00007610ff507816 */ /* 0x001fcc0000000050 */
[----:B------:R0:W2:Y:S01]  /*8c90*/  @!P0 LDG.E.U16 R80, [R82.64] ;  /* 0x0000000652508981 */ /* 0x0000a2000c1e1500 */
[----:B------:R-:W-:Y:S02]  /*8ca0*/  PRMT R98, RZ, 0x7610, R98 ;  /* 0x00007610ff627816 */ /* 0x000fe40000000062 */
[----:B0-----:R-:W-:-:S05]  /*8cb0*/  IADD3 R82, P1, R241, R43, RZ ;  /* 0x0000002bf1527210 */ /* 0x001fca0007f3e0ff */
[----:B------:R-:W-:-:S05]  /*8cc0*/  IMAD.X R83, R152, 0x1, R44, P1 ;  /* 0x0000000198537824 */ /* 0x000fca00008e062c */
[----:B------:R0:W2:Y:S01]  /*8cd0*/  @!P0 LDG.E.U16 R98, [R82.64] ;  /* 0x0000000652628981 */ /* 0x0000a2000c1e1500 */
[----:B------:R-:W-:Y:S02]  /*8ce0*/  PRMT R81, RZ, 0x7610, R81 ;  /* 0x00007610ff517816 */ /* 0x000fe40000000051 */
[----:B0-----:R-:W-:-:S05]  /*8cf0*/  IADD3 R82, P1, R239, R43, RZ ;  /* 0x0000002bef527210 */ /* 0x001fca0007f3e0ff */
[----:B------:R-:W-:Y:S01]  /*8d00*/  IMAD.X R83, R151, 0x1, R44, P1 ;  /* 0x0000000197537824 */ /* 0x000fe200008e062c */
[----:B---3-5:R0:W-:Y:S04]  /*8d10*/  STS.U16 [R88+0x10000], R97 ;  /* 0x0100006158007388 */ /* 0x0281e80000000400 */
[----:B------:R1:W3:Y:S01]  /*8d20*/  @!P0 LDG.E.U16 R81, [R82.64] ;  /* 0x0000000652518981 */ /* 0x0002e2000c1e1500 */
[----:B0-----:R-:W-:Y:S02]  /*8d30*/  PRMT R97, RZ, 0x7610, R97 ;  /* 0x00007610ff617816 */ /* 0x001fe40000000061 */
[----:B-1----:R-:W-:-:S05]  /*8d40*/  IADD3 R82, P1, R237, R43, RZ ;  /* 0x0000002bed527210 */ /* 0x002fca0007f3e0ff */
[----:B------:R-:W-:Y:S01]  /*8d50*/  IMAD.X R83, R150, 0x1, R44, P1 ;  /* 0x0000000196537824 */ /* 0x000fe200008e062c */
[----:B------:R0:W-:Y:S04]  /*8d60*/  STS.U16 [R88+0x10200], R86 ;  /* 0x0102005658007388 */ /* 0x0001e80000000400 */
[----:B------:R1:W3:Y:S01]  /*8d70*/  @!P0 LDG.E.U16 R97, [R82.64] ;  /* 0x0000000652618981 */ /* 0x0002e2000c1e1500 */
[----:B0-----:R-:W-:Y:S02]  /*8d80*/  PRMT R86, RZ, 0x7610, R86 ;  /* 0x00007610ff567816 */ /* 0x001fe40000000056 */
[----:B-1----:R-:W-:-:S05]  /*8d90*/  IADD3 R82, P1, R235, R43, RZ ;  /* 0x0000002beb527210 */ /* 0x002fca0007f3e0ff */
[----:B------:R-:W-:-:S05]  /*8da0*/  IMAD.X R83, R149, 0x1, R44, P1 ;  /* 0x0000000195537824 */ /* 0x000fca00008e062c */
[----:B------:R0:W3:Y:S02]  /*8db0*/  @!P0 LDG.E.U16 R86, [R82.64] ;  /* 0x0000000652568981 */ /* 0x0000e4000c1e1500 */
[----:B0-----:R-:W-:-:S05]  /*8dc0*/  IADD3 R82, P1, R233, R43, RZ ;  /* 0x0000002be9527210 */ /* 0x001fca0007f3e0ff */
[----:B------:R-:W-:Y:S01]  /*8dd0*/  IMAD.X R83, R148, 0x1, R44, P1 ;  /* 0x0000000194537824 */ /* 0x000fe200008e062c */
[----:B----4-:R0:W-:Y:S02]  /*8de0*/  STS.U16 [R88+0x10400], R85 ;  /* 0x0104005558007388 */ /* 0x0101e40000000400 */
[----:B0-----:R-:W-:-:S06]  /*8df0*/  PRMT R85, RZ, 0x7610, R85 ;  /* 0x00007610ff557816 */ /* 0x001fcc0000000055 */
[----:B------:R0:W4:Y:S04]  /*8e00*/  @!P0 LDG.E.U16 R85, [R82.64] ;  /* 0x0000000652558981 */ /* 0x000128000c1e1500 */
[----:B------:R1:W-:Y:S01]  /*8e10*/  STS.U16 [R88+0x10600], R84 ;  /* 0x0106005458007388 */ /* 0x0003e20000000400 */
[----:B0-----:R-:W-:Y:S02]  /*8e20*/  IADD3 R82, P1, R231, R43, RZ ;  /* 0x0000002be7527210 */ /* 0x001fe40007f3e0ff */
[----:B-1----:R-:W-:-:S03]  /*8e30*/  PRMT R84, RZ, 0x7610, R84 ;  /* 0x00007610ff547816 */ /* 0x002fc60000000054 */
[----:B------:R-:W-:-:S05]  /*8e40*/  IMAD.X R83, R147, 0x1, R44, P1 ;  /* 0x0000000193537824 */ /* 0x000fca00008e062c */
[----:B------:R0:W4:Y:S02]  /*8e50*/  @!P0 LDG.E.U16 R84, [R82.64] ;  /* 0x0000000652548981 */ /* 0x000124000c1e1500 */
[----:B0-----:R-:W-:Y:S02]  /*8e60*/  IADD3 R82, P1, R229, R43, RZ ;  /* 0x0000002be5527210 */ /* 0x001fe40007f3e0ff */
[----:B--2---:R0:W-:Y:S03]  /*8e70*/  STS.U16 [R89], R96 ;  /* 0x0000006059007388 */ /* 0x0041e60000000400 */
[----:B------:R-:W-:Y:S01]  /*8e80*/  IMAD.X R83, R146, 0x1, R44, P1 ;  /* 0x0000000192537824 */ /* 0x000fe200008e062c */
[----:B0-----:R-:W-:-:S06]  /*8e90*/  PRMT R96, RZ, 0x7610, R96 ;  /* 0x00007610ff607816 */ /* 0x001fcc0000000060 */
[----:B------:R0:W2:Y:S04]  /*8ea0*/  @!P0 LDG.E.U16 R96, [R82.64] ;  /* 0x0000000652608981 */ /* 0x0000a8000c1e1500 */
[----:B------:R1:W-:Y:S01]  /*8eb0*/  STS.U16 [R89+0x400], R87 ;  /* 0x0004005759007388 */ /* 0x0003e20000000400 */
[----:B0-----:R-:W-:Y:S02]  /*8ec0*/  IADD3 R82, P1, R227, R43, RZ ;  /* 0x0000002be3527210 */ /* 0x001fe40007f3e0ff */
[----:B-1----:R-:W-:-:S03]  /*8ed0*/  PRMT R87, RZ, 0x7610, R87 ;  /* 0x00007610ff577816 */ /* 0x002fc60000000057 */
[----:B------:R-:W-:-:S05]  /*8ee0*/  IMAD.X R83, R145, 0x1, R44, P1 ;  /* 0x0000000191537824 */ /* 0x000fca00008e062c */
[----:B------:R0:W2:Y:S02]  /*8ef0*/  @!P0 LDG.E.U16 R87, [R82.64] ;  /* 0x0000000652578981 */ /* 0x0000a4000c1e1500 */
[----:B0-----:R-:W-:-:S05]  /*8f00*/  IADD3 R82, P1, R225, R43, RZ ;  /* 0x0000002be1527210 */ /* 0x001fca0007f3e0ff */
[----:B------:R-:W-:Y:S01]  /*8f10*/  IMAD.X R83, R144, 0x1, R44, P1 ;  /* 0x0000000190537824 */ /* 0x000fe200008e062c */
[----:B------:R0:W-:Y:S02]  /*8f20*/  STS.U16 [R89+0x800], R98 ;  /* 0x0008006259007388 */ /* 0x0001e40000000400 */
[----:B0-----:R-:W-:-:S06]  /*8f30*/  PRMT R98, RZ, 0x7610, R98 ;  /* 0x00007610ff627816 */ /* 0x001fcc0000000062 */
[----:B------:R0:W2:Y:S04]  /*8f40*/  @!P0 LDG.E.U16 R98, [R82.64] ;  /* 0x0000000652628981 */ /* 0x0000a8000c1e1500 */
[----:B---3--:R1:W-:Y:S01]  /*8f50*/  STS.U16 [R89+0xc00], R81 ;  /* 0x000c005159007388 */ /* 0x0083e20000000400 */
[----:B0-----:R-:W-:Y:S02]  /*8f60*/  IADD3 R82, P1, R223, R43, RZ ;  /* 0x0000002bdf527210 */ /* 0x001fe40007f3e0ff */
[----:B-1----:R-:W-:Y:S02]  /*8f70*/  PRMT R81, RZ, 0x7610, R81 ;  /* 0x00007610ff517816 */ /* 0x002fe40000000051 */
[----:B------:R-:W-:-:S05]  /*8f80*/  IADD3.X R83, R143, R44, RZ, P1, !PT ;  /* 0x0000002c8f537210 */ /* 0x000fca0000ffe4ff */
[----:B------:R0:W3:Y:S04]  /*8f90*/  @!P0 LDG.E.U16 R81, [R82.64] ;  /* 0x0000000652518981 */ /* 0x0000e8000c1e1500 */
[----:B------:R1:W-:Y:S01]  /*8fa0*/  STS.U16 [R89+0x1000], R97 ;  /* 0x0010006159007388 */ /* 0x0003e20000000400 */
[----:B0-----:R-:W-:Y:S02]  /*8fb0*/  IADD3 R82, P1, R221, R43, RZ ;  /* 0x0000002bdd527210 */ /* 0x001fe40007f3e0ff */
[----:B-1----:R-:W-:-:S03]  /*8fc0*/  PRMT R97, RZ, 0x7610, R97 ;  /* 0x00007610ff617816 */ /* 0x002fc60000000061 */
[----:B------:R-:W-:-:S05]  /*8fd0*/  IMAD.X R83, R142, 0x1, R44, P1 ;  /* 0x000000018e537824 */ /* 0x000fca00008e062c */
[----:B------:R0:W3:Y:S04]  /*8fe0*/  @!P0 LDG.E.U16 R97, [R82.64] ;  /* 0x0000000652618981 */ /* 0x0000e8000c1e1500 */
[----:B------:R1:W-:Y:S01]  /*8ff0*/  STS.U16 [R89+0x1400], R86 ;  /* 0x0014005659007388 */ /* 0x0003e20000000400 */
[----:B0-----:R-:W-:Y:S02]  /*9000*/  IADD3 R82, P1, R219, R43, RZ ;  /* 0x0000002bdb527210 */ /* 0x001fe40007f3e0ff */
[----:B-1----:R-:W-:-:S03]  /*9010*/  PRMT R86, RZ, 0x7610, R86 ;  /* 0x00007610ff567816 */ /* 0x002fc60000000056 */
        /* <DEDUP_REMOVED lines=13> */
[----:B--2---:R0:W-:Y:S03]  /*90f0*/  STS.U16 [R89+0x2000], R96 ;  /* 0x0020006059007388 */ /* 0x0041e60000000400 */
        /* <DEDUP_REMOVED lines=35> */
[----:B-1----:R-:W-:Y:S02]  /*9330*/  PRMT R84, RZ, 0x7610, R84 ;  /* 0x00007610ff547816 */ /* 0x002fe40000000054 */
[----:B------:R-:W-:-:S05]  /*9340*/  IADD3.X R83, R131, R44, RZ, P1, !PT ;  /* 0x0000002c83537210 */ /* 0x000fca0000ffe4ff */
        /* <DEDUP_REMOVED lines=57> */
[----:B0-----:R-:W-:-:S04]  /*96e0*/  IADD3 R82, P1, R175, R43, RZ ;  /* 0x0000002baf527210 */ /* 0x001fc80007f3e0ff */
[----:B------:R-:W-:Y:S02]  /*96f0*/  IADD3.X R83, R119, R44, RZ, P1, !PT ;  /* 0x0000002c77537210 */ /* 0x000fe40000ffe4ff */
[----:B-1----:R-:W-:-:S06]  /*9700*/  PRMT R81, RZ, 0x7610, R81 ;  /* 0x00007610ff517816 */ /* 0x002fcc0000000051 */
        /* <DEDUP_REMOVED lines=37> */
[----:B0-----:R-:W-:-:S05]  /*9960*/  IADD3 R82, P1, R159, R43, RZ ;  /* 0x0000002b9f527210 */ /* 0x001fca0007f3e0ff */
[----:B------:R-:W-:Y:S01]  /*9970*/  IMAD.X R83, R111, 0x1, R44, P1 ;  /* 0x000000016f537824 */ /* 0x000fe200008e062c */
        /* <DEDUP_REMOVED lines=18> */
[----:B0-----:R-:W-:-:S04]  /*9aa0*/  IADD3 R82, P1, R105, R43, RZ ;  /* 0x0000002b69527210 */ /* 0x001fc80007f3e0ff */
[----:B------:R-:W-:Y:S02]  /*9ab0*/  IADD3.X R83, R104, R44, RZ, P1, !PT ;  /* 0x0000002c68537210 */ /* 0x000fe40000ffe4ff */
[----:B-1----:R-:W-:-:S06]  /*9ac0*/  PRMT R84, RZ, 0x7610, R84 ;  /* 0x00007610ff547816 */ /* 0x002fcc0000000054 */
        /* <DEDUP_REMOVED lines=33> */
[----:B----4-:R0:W-:Y:S02]  /*9ce0*/  STS.U16 [R89+0xb800], R85 ;  /* 0x00b8005559007388 */ /* 0x0101e40000000400 */
[----:B0-----:R-:W-:-:S06]  /*9cf0*/  PRMT R85, RZ, 0x7610, R85 ;  /* 0x00007610ff557816 */ /* 0x001fcc0000000055 */
[----:B------:R0:W4:Y:S04]  /*9d00*/  @!P0 LDG.E.U16 R85, [R82.64] ;  /* 0x0000000652558981 */ /* 0x000128000c1e1500 */
[----:B------:R1:W-:Y:S04]  /*9d10*/  STL [R1+0x120], R92 ;  /* 0x0001205c01007387 */ /* 0x0003e80000100800 */
[----:B------:R0:W-:Y:S04]  /*9d20*/  STL [R1+0x11c], R93 ;  /* 0x00011c5d01007387 */ /* 0x0001e80000100800 */
[----:B------:R-:W2:Y:S04]  /*9d30*/  LDL.LU R46, [R1+0xdc] ;  /* 0x0000dc00012e7983 */ /* 0x000ea80000300800 */
[----:B-1----:R-:W2:Y:S04]  /*9d40*/  LDL.LU R92, [R1+0xbc] ;  /* 0x0000bc00015c7983 */ /* 0x002ea80000300800 */
[----:B0-----:R-:W2:Y:S04]  /*9d50*/  LDL.LU R93, [R1+0xc0] ;  /* 0x0000c000015d7983 */ /* 0x001ea80000300800 */
[----:B------:R-:W2:Y:S04]  /*9d60*/  LDL.LU R45, [R1+0xc4] ;  /* 0x0000c400012d7983 */ /* 0x000ea80000300800 */
[----:B------:R-:W2:Y:S04]  /*9d70*/  LDL R99, [R1+0xe0] ;  /* 0x0000e00001637983 */ /* 0x000ea80000100800 */
[----:B------:R0:W-:Y:S04]  /*9d80*/  STL [R1+0x124], R245 ;  /* 0x000124f501007387 */ /* 0x0001e80000100800 */
[----:B0-----:R-:W2:Y:S04]  /*9d90*/  LDL.LU R245, [R1+0xb8] ;  /* 0x0000b80001f57983 */ /* 0x001ea80000300800 */
[----:B------:R0:W-:Y:S04]  /*9da0*/  STL [R1+0x128], R243 ;  /* 0x000128f301007387 */ /* 0x0001e80000100800 */
[----:B0-----:R-:W2:Y:S04]  /*9db0*/  LDL.LU R243, [R1+0xb4] ;  /* 0x0000b40001f37983 */ /* 0x001ea80000300800 */
[----:B------:R0:W-:Y:S04]  /*9dc0*/  STL [R1+0x12c], R153 ;  /* 0x00012c9901007387 */ /* 0x0001e80000100800 */
[----:B0-----:R-:W2:Y:S04]  /*9dd0*/  LDL.LU R153, [R1+0xb0] ;  /* 0x0000b00001997983 */ /* 0x001ea80000300800 */
[----:B------:R-:W-:Y:S04]  /*9de0*/  STL [R1+0x1e4], R246 ;  /* 0x0001e4f601007387 */ /* 0x000fe80000100800 */
[----:B------:R-:W-:Y:S04]  /*9df0*/  STL [R1+0x1e8], R39 ;  /* 0x0001e82701007387 */ /* 0x000fe80000100800 */
[----:B------:R0:W-:Y:S04]  /*9e00*/  STL [R1+0x130], R241 ;  /* 0x000130f101007387 */ /* 0x0001e80000100800 */
[----:B0-----:R-:W2:Y:S04]  /*9e10*/  LDL.LU R241, [R1+0xac] ;  /* 0x0000ac0001f17983 */ /* 0x001ea80000300800 */
        /* <DEDUP_REMOVED lines=17> */
[----:B0-----:R-:W3:Y:S04]  /*9f30*/  LDL.LU R148, [R1+0x88] ;  /* 0x0000880001947983 */ /* 0x001ee80000300800 */
        /* <DEDUP_REMOVED lines=22> */
[----:B------:R0:W-:Y:S01]  /*a0a0*/  STL [R1+0x184], R221 ;  /* 0x000184dd01007387 */ /* 0x0001e20000100800 */
[----:B------:R-:W-:-:S03]  /*a0b0*/  IADD3 R82, P1, R22, R43, RZ ;  /* 0x0000002b16527210 */ /* 0x000fc60007f3e0ff */
[----:B0-----:R-:W3:Y:S04]  /*a0c0*/  LDL.LU R221, [R1+0x58] ;  /* 0x0000580001dd7983 */ /* 0x001ee80000300800 */
[----:B------:R0:W-:Y:S04]  /*a0d0*/  STL [R1+0x188], R142 ;  /* 0x0001888e01007387 */ /* 0x0001e80000100800 */
[----:B0-----:R-:W3:Y:S04]  /*a0e0*/  LDL.LU R142, [R1+0x54] ;  /* 0x00005400018e7983 */ /* 0x001ee80000300800 */
[----:B------:R0:W-:Y:S04]  /*a0f0*/  STL [R1+0x18c], R219 ;  /* 0x00018cdb01007387 */ /* 0x0001e80000100800 */
[----:B0-----:R-:W3:Y:S04]  /*a100*/  LDL.LU R219, [R1+0x50] ;  /* 0x0000500001db7983 */ /* 0x001ee80000300800 */
[----:B------:R0:W-:Y:S01]  /*a110*/  STL [R1+0x190], R141 ;  /* 0x0001908d01007387 */ /* 0x0001e20000100800 */
[----:B------:R-:W-:-:S03]  /*a120*/  IMAD.X R83, R14, 0x1, R44, P1 ;  /* 0x000000010e537824 */ /* 0x000fc600008e062c */
[----:B------:R1:W-:Y:S04]  /*a130*/  STS.U16 [R89+0xbc00], R84 ;  /* 0x00bc005459007388 */ /* 0x0003e80000000400 */
[----:B0-----:R-:W3:Y:S04]  /*a140*/  LDL.LU R141, [R1+0x4c] ;  /* 0x00004c00018d7983 */ /* 0x001ee80000300800 */
[----:B------:R0:W-:Y:S01]  /*a150*/  STL [R1+0x194], R217 ;  /* 0x000194d901007387 */ /* 0x0001e20000100800 */
[----:B-1----:R-:W-:-:S06]  /*a160*/  PRMT R84, RZ, 0x7610, R84 ;  /* 0x00007610ff547816 */ /* 0x002fcc0000000054 */
[----:B------:R1:W4:Y:S04]  /*a170*/  @!P0 LDG.E.U16 R84, [R82.64] ;  /* 0x0000000652548981 */ /* 0x000328000c1e1500 */
[----:B0-----:R-:W4:Y:S04]  /*a180*/  LDL.LU R217, [R1+0x48] ;  /* 0x0000480001d97983 */ /* 0x001f280000300800 */
[----:B------:R0:W-:Y:S04]  /*a190*/  STL [R1+0x198], R140 ;  /* 0x0001988c01007387 */ /* 0x0001e80000100800 */
[----:B0-----:R-:W4:Y:S04]  /*a1a0*/  LDL.LU R140, [R1+0x44] ;  /* 0x00004400018c7983 */ /* 0x001f280000300800 */
[----:B------:R0:W-:Y:S01]  /*a1b0*/  STL [R1+0x19c], R215 ;  /* 0x00019cd701007387 */ /* 0x0001e20000100800 */
[----:B-1----:R-:W-:-:S03]  /*a1c0*/  IADD3 R82, P1, R25, R43, RZ ;  /* 0x0000002b19527210 */ /* 0x002fc60007f3e0ff */
[----:B0-----:R-:W4:Y:S04]  /*a1d0*/  LDL.LU R215, [R1+0x40] ;  /* 0x0000400001d77983 */ /* 0x001f280000300800 */
[----:B------:R0:W-:Y:S04]  /*a1e0*/  STL [R1+0x1a0], R139 ;  /* 0x0001a08b01007387 */ /* 0x0001e80000100800 */
[----:B0-----:R-:W4:Y:S04]  /*a1f0*/  LDL.LU R139, [R1+0x3c] ;  /* 0x00003c00018b7983 */ /* 0x001f280000300800 */
[----:B------:R0:W-:Y:S01]  /*a200*/  STL [R1+0x1a4], R213 ;  /* 0x0001a4d501007387 */ /* 0x0001e20000100800 */
[----:B------:R-:W-:-:S03]  /*a210*/  IMAD.X R83, R17, 0x1, R44, P1 ;  /* 0x0000000111537824 */ /* 0x000fc600008e062c */
[----:B0-----:R-:W4:Y:S04]  /*a220*/  LDL.LU R213, [R1+0x38] ;  /* 0x0000380001d57983 */ /* 0x001f280000300800 */
[----:B------:R0:W-:Y:S04]  /*a230*/  STL [R1+0x1a8], R138 ;  /* 0x0001a88a01007387 */ /* 0x0001e80000100800 */
[----:B--2---:R1:W-:Y:S04]  /*a240*/  STS.U16 [R89+0xc000], R96 ;  /* 0x00c0006059007388 */ /* 0x0043e80000000400 */
[----:B0-----:R-:W2:Y:S04]  /*a250*/  LDL.LU R138, [R1+0x34] ;  /* 0x00003400018a7983 */ /* 0x001ea80000300800 */
[----:B------:R0:W-:Y:S01]  /*a260*/  STL [R1+0x1ac], R211 ;  /* 0x0001acd301007387 */ /* 0x0001e20000100800 */
[----:B-1----:R-:W-:-:S06]  /*a270*/  PRMT R96, RZ, 0x7610, R96 ;  /* 0x00007610ff607816 */ /* 0x002fcc0000000060 */
[----:B------:R1:W2:Y:S04]  /*a280*/  @!P0 LDG.E.U16 R96, [R82.64] ;  /* 0x0000000652608981 */ /* 0x0002a8000c1e1500 */
[----:B0-----:R-:W2:Y:S04]  /*a290*/  LDL.LU R211, [R1+0x2c] ;  /* 0x00002c0001d37983 */ /* 0x001ea80000300800 */
[----:B------:R0:W-:Y:S04]  /*a2a0*/  STL [R1+0x1b0], R137 ;  /* 0x0001b08901007387 */ /* 0x0001e80000100800 */
[----:B0-----:R-:W2:Y:S04]  /*a2b0*/  LDL.LU R137, [R1+0x30] ;  /* 0x0000300001897983 */ /* 0x001ea80000300800 */
[----:B------:R0:W-:Y:S01]  /*a2c0*/  STL [R1+0x1b4], R209 ;  /* 0x0001b4d101007387 */ /* 0x0001e20000100800 */
[----:B-1----:R-:W-:-:S03]  /*a2d0*/  IADD3 R82, P1, R28, R43, RZ ;  /* 0x0000002b1c527210 */ /* 0x002fc60007f3e0ff */
[----:B0-----:R-:W2:Y:S04]  /*a2e0*/  LDL.LU R209, [R1+0x28] ;  /* 0x0000280001d17983 */ /* 0x001ea80000300800 */
[----:B------:R0:W-:Y:S04]  /*a2f0*/  STL [R1+0x1b8], R136 ;  /* 0x0001b88801007387 */ /* 0x0001e80000100800 */
[----:B0-----:R-:W2:Y:S04]  /*a300*/  LDL.LU R136, [R1+0x24] ;  /* 0x0000240001887983 */ /* 0x001ea80000300800 */
[----:B------:R0:W-:Y:S01]  /*a310*/  STL [R1+0x1bc], R207 ;  /* 0x0001bccf01007387 */ /* 0x0001e20000100800 */
[----:B------:R-:W-:-:S03]  /*a320*/  IMAD.X R83, R20, 0x1, R44, P1 ;  /* 0x0000000114537824 */ /* 0x000fc600008e062c */
[----:B------:R1:W-:Y:S04]  /*a330*/  STS.U16 [R89+0xc400], R87 ;  /* 0x00c4005759007388 */ /* 0x0003e80000000400 */
        /* <DEDUP_REMOVED lines=14> */
[----:B0-----:R-:W2:Y:S04]  /*a420*/  LDL.LU R133, [R1+0xc] ;  /* 0x00000c0001857983 */ /* 0x001ea80000300800 */
[----:B------:R0:W-:Y:S04]  /*a430*/  STL [R1+0x1d4], R201 ;  /* 0x0001d4c901007387 */ /* 0x0001e80000100800 */
[----:B------:R1:W-:Y:S04]  /*a440*/  STS.U16 [R89+0xc800], R98 ;  /* 0x00c8006259007388 */ /* 0x0003e80000000400 */
[----:B0-----:R-:W2:Y:S04]  /*a450*/  LDL.LU R201, [R1+0x8] ;  /* 0x0000080001c97983 */ /* 0x001ea80000300800 */
[----:B------:R0:W-:Y:S01]  /*a460*/  STL [R1+0x1d8], R132 ;  /* 0x0001d88401007387 */ /* 0x0001e20000100800 */
[----:B-1----:R-:W-:-:S06]  /*a470*/  PRMT R98, RZ, 0x7610, R98 ;  /* 0x00007610ff627816 */ /* 0x002fcc0000000062 */
[----:B------:R1:W2:Y:S04]  /*a480*/  @!P0 LDG.E.U16 R98, [R82.64] ;  /* 0x0000000652628981 */ /* 0x0002a8000c1e1500 */
[----:B0-----:R-:W2:Y:S04]  /*a490*/  LDL.LU R132, [R1+0x4] ;  /* 0x0000040001847983 */ /* 0x001ea80000300800 */
[----:B------:R0:W-:Y:S04]  /*a4a0*/  STL [R1+0x1dc], R199 ;  /* 0x0001dcc701007387 */ /* 0x0001e80000100800 */
[----:B0-----:R-:W2:Y:S04]  /*a4b0*/  LDL.LU R199, [R1] ;  /* 0x0000000001c77983 */ /* 0x001ea80000300800 */
[----:B------:R0:W-:Y:S01]  /*a4c0*/  STL [R1+0x1e0], R131 ;  /* 0x0001e08301007387 */ /* 0x0001e20000100800 */
[----:B-1----:R-:W-:-:S03]  /*a4d0*/  IADD3 R82, P1, R34, R43, RZ ;  /* 0x0000002b22527210 */ /* 0x002fc60007f3e0ff */
[----:B0-----:R-:W2:Y:S04]  /*a4e0*/  LDL.LU R131, [R1+0xcc] ;  /* 0x0000cc0001837983 */ /* 0x001ea80000300800 */
[----:B------:R-:W-:Y:S04]  /*a4f0*/  STL [R1+0x1ec], R197 ;  /* 0x0001ecc501007387 */ /* 0x000fe80000100800 */
[----:B------:R0:W-:Y:S01]  /*a500*/  STL [R1+0x1f0], R130 ;  /* 0x0001f08201007387 */ /* 0x0001e20000100800 */
[----:B------:R-:W-:-:S03]  /*a510*/  IADD3.X R83, R26, R44, RZ, P1, !PT ;  /* 0x0000002c1a537210 */ /* 0x000fc60000ffe4ff */
[----:B0-----:R-:W2:Y:S04]  /*a520*/  LDL.LU R130, [R1+0xd8] ;  /* 0x0000d80001827983 */ /* 0x001ea80000300800 */
[----:B---3--:R0:W-:Y:S04]  /*a530*/  STS.U16 [R89+0xcc00], R81 ;  /* 0x00cc005159007388 */ /* 0x0081e80000000400 */
[----:B------:R-:W3:Y:S04]  /*a540*/  LDL.LU R197, [R1+0xc8] ;  /* 0x0000c80001c57983 */ /* 0x000ee80000300800 */
[----:B------:R-:W3:Y:S01]  /*a550*/  LDL.LU R39, [R1+0xd4] ;  /* 0x0000d40001277983 */ /* 0x000ee20000300800 */
[----:B0-----:R-:W-:-:S03]  /*a560*/  PRMT R81, RZ, 0x7610, R81 ;  /* 0x00007610ff517816 */ /* 0x001fc60000000051 */
[----:B------:R0:W-:Y:S04]  /*a570*/  STS.U16 [R89+0xd000], R97 ;  /* 0x00d0006159007388 */ /* 0x0001e80000000400 */
[----:B------:R1:W3:Y:S04]  /*a580*/  @!P0 LDG.E.U16 R81, [R82.64] ;  /* 0x0000000652518981 */ /* 0x0002e8000c1e1500 */
[----:B------:R-:W3:Y:S01]  /*a590*/  LDL.LU R246, [R1+0xd0] ;  /* 0x0000d00001f67983 */ /* 0x000ee20000300800 */
[----:B0-----:R-:W-:Y:S02]  /*a5a0*/  PRMT R97, RZ, 0x7610, R97 ;  /* 0x00007610ff617816 */ /* 0x001fe40000000061 */
[----:B-1----:R-:W-:-:S05]  /*a5b0*/  IADD3 R82, P1, R37, R43, RZ ;  /* 0x0000002b25527210 */ /* 0x002fca0007f3e0ff */
[----:B------:R-:W-:Y:S01]  /*a5c0*/  IMAD.X R83, R29, 0x1, R44, P1 ;  /* 0x000000011d537824 */ /* 0x000fe200008e062c */
[----:B------:R0:W-:Y:S04]  /*a5d0*/  STS.U16 [R89+0xd400], R86 ;  /* 0x00d4005659007388 */ /* 0x0001e80000000400 */
[----:B------:R1:W3:Y:S01]  /*a5e0*/  @!P0 LDG.E.U16 R97, [R82.64] ;  /* 0x0000000652618981 */ /* 0x0002e2000c1e1500 */
[----:B0-----:R-:W-:Y:S02]  /*a5f0*/  PRMT R86, RZ, 0x7610, R86 ;  /* 0x00007610ff567816 */ /* 0x001fe40000000056 */
[----:B-1----:R-:W-:-:S05]  /*a600*/  IADD3 R82, P1, R40, R43, RZ ;  /* 0x0000002b28527210 */ /* 0x002fca0007f3e0ff */
[----:B------:R-:W-:Y:S01]  /*a610*/  IMAD.X R83, R32, 0x1, R44, P1 ;  /* 0x0000000120537824 */ /* 0x000fe200008e062c */
[----:B----4-:R0:W-:Y:S04]  /*a620*/  STS.U16 [R89+0xd800], R85 ;  /* 0x00d8005559007388 */ /* 0x0101e80000000400 */
[----:B------:R1:W4:Y:S01]  /*a630*/  @!P0 LDG.E.U16 R86, [R82.64] ;  /* 0x0000000652568981 */ /* 0x000322000c1e1500 */
[----:B0-----:R-:W-:Y:S02]  /*a640*/  PRMT R85, RZ, 0x7610, R85 ;  /* 0x00007610ff557816 */ /* 0x001fe40000000055 */
[----:B-1----:R-:W-:-:S05]  /*a650*/  IADD3 R82, P1, R41, R43, RZ ;  /* 0x0000002b29527210 */ /* 0x002fca0007f3e0ff */
[----:B------:R-:W-:-:S05]  /*a660*/  IMAD.X R83, R35, 0x1, R44, P1 ;  /* 0x0000000123537824 */ /* 0x000fca00008e062c */
[----:B------:R0:W4:Y:S04]  /*a670*/  @!P0 LDG.E.U16 R85, [R82.64] ;  /* 0x0000000652558981 */ /* 0x000128000c1e1500 */
[----:B------:R1:W-:Y:S01]  /*a680*/  STS.U16 [R89+0xdc00], R84 ;  /* 0x00dc005459007388 */ /* 0x0003e20000000400 */
[----:B0-----:R-:W-:Y:S02]  /*a690*/  IADD3 R82, P1, R42, R43, RZ ;  /* 0x0000002b2a527210 */ /* 0x001fe40007f3e0ff */
[----:B-1----:R-:W-:-:S03]  /*a6a0*/  PRMT R84, RZ, 0x7610, R84 ;  /* 0x00007610ff547816 */ /* 0x002fc60000000054 */
[----:B------:R-:W-:Y:S01]  /*a6b0*/  IMAD.X R83, R38, 0x1, R44, P1 ;  /* 0x0000000126537824 */ /* 0x000fe200008e062c */
[----:B--2---:R0:W-:Y:S04]  /*a6c0*/  STS.U16 [R89+0xe000], R96 ;  /* 0x00e0006059007388 */ /* 0x0041e80000000400 */
[----:B------:R1:W4:Y:S01]  /*a6d0*/  @!P0 LDG.E.U16 R84, [R82.64] ;  /* 0x0000000652548981 */ /* 0x000322000c1e1500 */
[----:B0-----:R-:W-:Y:S02]  /*a6e0*/  PRMT R96, RZ, 0x7610, R96 ;  /* 0x00007610ff607816 */ /* 0x001fe40000000060 */
[----:B-1----:R-:W-:-:S05]  /*a6f0*/  IADD3 R82, P1, R99, R43, RZ ;  /* 0x0000002b63527210 */ /* 0x002fca0007f3e0ff */
[----:B------:R-:W-:-:S05]  /*a700*/  IMAD.X R83, R244, 0x1, R44, P1 ;  /* 0x00000001f4537824 */ /* 0x000fca00008e062c */
[----:B------:R0:W4:Y:S02]  /*a710*/  @!P0 LDG.E.U16 R96, [R82.64] ;  /* 0x0000000652608981 */ /* 0x000124000c1e1500 */
[----:B0-----:R-:W-:-:S05]  /*a720*/  IADD3 R82, P1, R46, R43, RZ ;  /* 0x0000002b2e527210 */ /* 0x001fca0007f3e0ff */
[----:B------:R-:W-:Y:S01]  /*a730*/  IMAD.X R83, R242, 0x1, R44, P1 ;  /* 0x00000001f2537824 */ /* 0x000fe200008e062c */
[----:B------:R0:W-:Y:S02]  /*a740*/  STS.U16 [R89+0xe400], R87 ;  /* 0x00e4005759007388 */ /* 0x0001e40000000400 */
[----:B0-----:R-:W-:-:S06]  /*a750*/  PRMT R87, RZ, 0x7610, R87 ;  /* 0x00007610ff577816 */ /* 0x001fcc0000000057 */
[----:B------:R0:W4:Y:S04]  /*a760*/  @!P0 LDG.E.U16 R87, [R82.64] ;  /* 0x0000000652578981 */ /* 0x000128000c1e1500 */
[----:B------:R1:W-:Y:S02]  /*a770*/  STS.U16 [R89+0xe800], R98 ;  /* 0x00e8006259007388 */ /* 0x0003e40000000400 */
[----:B-1----:R-:W-:Y:S02]  /*a780*/  PRMT R98, RZ, 0x7610, R98 ;  /* 0x00007610ff627816 */ /* 0x002fe40000000062 */
[----:B0-----:R-:W-:-:S05]  /*a790*/  IADD3 R82, P1, R130, R43, RZ ;  /* 0x0000002b82527210 */ /* 0x001fca0007f3e0ff */
[----:B------:R-:W-:-:S05]  /*a7a0*/  IMAD.X R83, R240, 0x1, R44, P1 ;  /* 0x00000001f0537824 */ /* 0x000fca00008e062c */
[----:B------:R3:W2:Y:S02]  /*a7b0*/  @!P0 LDG.E.U16 R98, [R82.64] ;  /* 0x0000000652628981 */ /* 0x0006a4000c1e1500 */
[----:B---3--:R-:W-:Y:S02]  /*a7c0*/  IADD3 R82, P1, R39, R43, RZ ;  /* 0x0000002b27527210 */ /* 0x008fe40007f3e0ff */
[----:B------:R0:W-:Y:S03]  /*a7d0*/  STS.U16 [R89+0xec00], R81 ;  /* 0x00ec005159007388 */ /* 0x0001e60000000400 */
[----:B------:R-:W-:Y:S01]  /*a7e0*/  IMAD.X R83, R238, 0x1, R44, P1 ;  /* 0x00000001ee537824 */ /* 0x000fe200008e062c */
[----:B0-----:R-:W-:-:S06]  /*a7f0*/  PRMT R81, RZ, 0x7610, R81 ;  /* 0x00007610ff517816 */ /* 0x001fcc0000000051 */
[----:B------:R0:W3:Y:S04]  /*a800*/  @!P0 LDG.E.U16 R81, [R82.64] ;  /* 0x0000000652518981 */ /* 0x0000e8000c1e1500 */
[----:B------:R1:W-:Y:S01]  /*a810*/  STS.U16 [R89+0xf000], R97 ;  /* 0x00f0006159007388 */ /* 0x0003e20000000400 */
[----:B0-----:R-:W-:Y:S02]  /*a820*/  IADD3 R82, P1, R246, R43, RZ ;  /* 0x0000002bf6527210 */ /* 0x001fe40007f3e0ff */
[----:B-1----:R-:W-:-:S03]  /*a830*/  PRMT R97, RZ, 0x7610, R97 ;  /* 0x00007610ff617816 */ /* 0x002fc60000000061 */
[----:B------:R-:W-:-:S05]  /*a840*/  IMAD.X R83, R236, 0x1, R44, P1 ;  /* 0x00000001ec537824 */ /* 0x000fca00008e062c */
[----:B------:R0:W3:Y:S04]  /*a850*/  @!P0 LDG.E.U16 R97, [R82.64] ;  /* 0x0000000652618981 */ /* 0x0000e8000c1e1500 */
[----:B----4-:R1:W-:Y:S01]  /*a860*/  STS.U16 [R89+0xf400], R86 ;  /* 0x00f4005659007388 */ /* 0x0103e20000000400 */
[----:B0-----:R-:W-:Y:S02]  /*a870*/  IADD3 R82, P1, R131, R43, RZ ;  /* 0x0000002b83527210 */ /* 0x001fe40007f3e0ff */
[----:B-1----:R-:W-:-:S03]  /*a880*/  PRMT R86, RZ, 0x7610, R86 ;  /* 0x00007610ff567816 */ /* 0x002fc60000000056 */
[----:B------:R-:W-:-:S05]  /*a890*/  IMAD.X R83, R234, 0x1, R44, P1 ;  /* 0x00000001ea537824 */ /* 0x000fca00008e062c */
[----:B------:R0:W4:Y:S04]  /*a8a0*/  @!P0 LDG.E.U16 R86, [R82.64] ;  /* 0x0000000652568981 */ /* 0x000128000c1e1500 */
[----:B------:R1:W-:Y:S01]  /*a8b0*/  STS.U16 [R89+0xf800], R85 ;  /* 0x00f8005559007388 */ /* 0x0003e20000000400 */
[----:B0-----:R-:W-:Y:S02]  /*a8c0*/  IADD3 R82, P1, R197, R43, RZ ;  /* 0x0000002bc5527210 */ /* 0x001fe40007f3e0ff */
[----:B-1----:R-:W-:-:S03]  /*a8d0*/  PRMT R85, RZ, 0x7610, R85 ;  /* 0x00007610ff557816 */ /* 0x002fc60000000055 */
[----:B------:R-:W-:-:S05]  /*a8e0*/  IMAD.X R83, R232, 0x1, R44, P1 ;  /* 0x00000001e8537824 */ /* 0x000fca00008e062c */
[----:B------:R0:W4:Y:S04]  /*a8f0*/  @!P0 LDG.E.U16 R85, [R82.64] ;  /* 0x0000000652558981 */ /* 0x000128000c1e1500 */
[----:B------:R1:W-:Y:S01]  /*a900*/  STS.U16 [R89+0xfc00], R84 ;  /* 0x00fc005459007388 */ /* 0x0003e20000000400 */
[----:B0-----:R-:W-:Y:S02]  /*a910*/  IADD3 R82, P1, R45, R43, RZ ;  /* 0x0000002b2d527210 */ /* 0x001fe40007f3e0ff */
[----:B-1----:R-:W-:Y:S02]  /*a920*/  PRMT R84, RZ, 0x7610, R84 ;  /* 0x00007610ff547816 */ /* 0x002fe40000000054 */
[----:B------:R-:W-:Y:S02]  /*a930*/  IADD3.X R83, R230, R44, RZ, P1, !PT ;  /* 0x0000002ce6537210 */ /* 0x000fe40000ffe4ff */
[----:B------:R-:W-:-:S03]  /*a940*/  LOP3.LUT R99, R89, 0x40, RZ, 0x3c, !PT ;  /* 0x0000004059637812 */ /* 0x000fc600078e3cff */
[----:B------:R0:W4:Y:S04]  /*a950*/  @!P0 LDG.E.U16 R84, [R82.64] ;  /* 0x0000000652548981 */ /* 0x000128000c1e1500 */
[----:B------:R1:W-:Y:S01]  /*a960*/  STS.U16 [R99+0x200], R96 ;  /* 0x0002006063007388 */ /* 0x0003e20000000400 */
[----:B0-----:R-:W-:Y:S02]  /*a970*/  IADD3 R82, P1, R93, R43, RZ ;  /* 0x0000002b5d527210 */ /* 0x001fe40007f3e0ff */
[----:B-1----:R-:W-:-:S03]  /*a980*/  PRMT R96, RZ, 0x7610, R96 ;  /* 0x00007610ff607816 */ /* 0x002fc60000000060 */
[----:B------:R-:W-:-:S05]  /*a990*/  IMAD.X R83, R228, 0x1, R44, P1 ;  /* 0x00000001e4537824 */ /* 0x000fca00008e062c */
[----:B------:R0:W4:Y:S02]  /*a9a0*/  @!P0 LDG.E.U16 R96, [R82.64] ;  /* 0x0000000652608981 */ /* 0x000124000c1e1500 */
[----:B0-----:R-:W-:-:S05]  /*a9b0*/  IADD3 R82, P1, R92, R43, RZ ;  /* 0x0000002b5c527210 */ /* 0x001fca0007f3e0ff */
[----:B------:R-:W-:Y:S01]  /*a9c0*/  IMAD.X R83, R226, 0x1, R44, P1 ;  /* 0x00000001e2537824 */ /* 0x000fe200008e062c */
[----:B------:R0:W-:Y:S02]  /*a9d0*/  STS.U16 [R99+0x600], R87 ;  /* 0x0006005763007388 */ /* 0x0001e40000000400 */
[----:B0-----:R-:W-:-:S06]  /*a9e0*/  PRMT R87, RZ, 0x7610, R87 ;  /* 0x00007610ff577816 */ /* 0x001fcc0000000057 */
[----:B------:R0:W4:Y:S02]  /*a9f0*/  @!P0 LDG.E.U16 R87, [R82.64] ;  /* 0x0000000652578981 */ /* 0x000124000c1e1500 */
[----:B0-----:R-:W-:-:S05]  /*aa00*/  IADD3 R82, P1, R245, R43, RZ ;  /* 0x0000002bf5527210 */ /* 0x001fca0007f3e0ff */
[----:B------:R-:W-:Y:S01]  /*aa10*/  IMAD.X R83, R224, 0x1, R44, P1 ;  /* 0x00000001e0537824 */ /* 0x000fe200008e062c */
[----:B--2---:R0:W-:Y:S02]  /*aa20*/  STS.U16 [R99+0xa00], R98 ;  /* 0x000a006263007388 */ /* 0x0041e40000000400 */
[----:B0-----:R-:W-:-:S06]  /*aa30*/  PRMT R98, RZ, 0x7610, R98 ;  /* 0x00007610ff627816 */ /* 0x001fcc0000000062 */
[----:B------:R0:W2:Y:S02]  /*aa40*/  @!P0 LDG.E.U16 R98, [R82.64] ;  /* 0x0000000652628981 */ /* 0x0000a4000c1e1500 */
[----:B0-----:R-:W-:Y:S02]  /*aa50*/  IADD3 R82, P1, R243, R43, RZ ;  /* 0x0000002bf3527210 */ /* 0x001fe40007f3e0ff */
[----:B---3--:R0:W-:Y:S03]  /*aa60*/  STS.U16 [R99+0xe00], R81 ;  /* 0x000e005163007388 */ /* 0x0081e60000000400 */
        /* <DEDUP_REMOVED lines=39> */
[----:B---3--:R0:W-:Y:S02]  /*ace0*/  STS.U16 [R99+0x2e00], R81 ;  /* 0x002e005163007388 */ /* 0x0081e40000000400 */
[----:B------:R-:W-:Y:S02]  /*acf0*/  IADD3.X R83, R206, R44, RZ, P1, !PT ;  /* 0x0000002cce537210 */ /* 0x000fe40000ffe4ff */
        /* <DEDUP_REMOVED lines=58> */
[----:B0-----:R-:W-:-:S04]  /*b0a0*/  IADD3 R82, P1, R144, R43, RZ ;  /* 0x0000002b90527210 */ /* 0x001fc80007f3e0ff */
[----:B------:R-:W-:Y:S02]  /*b0b0*/  IADD3.X R83, R182, R44, RZ, P1, !PT ;  /* 0x0000002cb6537210 */ /* 0x000fe40000ffe4ff */
[----:B-1----:R-:W-:-:S06]  /*b0c0*/  PRMT R84, RZ, 0x7610, R84 ;  /* 0x00007610ff547816 */ /* 0x002fcc0000000054 */
        /* <DEDUP_REMOVED lines=37> */
[----:B0-----:R-:W-:-:S05]  /*b320*/  IADD3 R82, P1, R140, R43, RZ ;  /* 0x0000002b8c527210 */ /* 0x001fca0007f3e0ff */
[----:B------:R-:W-:Y:S01]  /*b330*/  IMAD.X R83, R166, 0x1, R44, P1 ;  /* 0x00000001a6537824 */ /* 0x000fe200008e062c */
        /* <DEDUP_REMOVED lines=116> */
[----:B------:R-:W4:Y:S04]  /*ba80*/  @!P0 LDG.E.U16 R85, [R82.64] ;  /* 0x0000000652558981 */ /* 0x000f28000c1e1500 */
[----:B------:R-:W-:Y:S04]  /*ba90*/  STS.U16 [R99+0xfe00], R80 ;  /* 0x00fe005063007388 */ /* 0x000fe80000000400 */
[----:B------:R-:W-:Y:S04]  /*baa0*/  STS.U16 [R99+0xde00], R84 ;  /* 0x00de005463007388 */ /* 0x000fe80000000400 */
[----:B------:R-:W-:Y:S04]  /*bab0*/  STS.U16 [R99+0xe200], R96 ;  /* 0x00e2006063007388 */ /* 0x000fe80000000400 */
[----:B------:R-:W-:Y:S04]  /*bac0*/  STS.U16 [R99+0xe600], R87 ;  /* 0x00e6005763007388 */ /* 0x000fe80000000400 */
[----:B--2---:R-:W-:Y:S04]  /*bad0*/  STS.U16 [R99+0xea00], R98 ;  /* 0x00ea006263007388 */ /* 0x004fe80000000400 */
[----:B---3--:R-:W-:Y:S04]  /*bae0*/  STS.U16 [R99+0xee00], R81 ;  /* 0x00ee005163007388 */ /* 0x008fe80000000400 */
[----:B------:R-:W-:Y:S04]  /*baf0*/  STS.U16 [R99+0xf200], R97 ;  /* 0x00f2006163007388 */ /* 0x000fe80000000400 */
[----:B----4-:R-:W-:Y:S04]  /*bb00*/  STS.U16 [R99+0xf600], R86 ;  /* 0x00f6005663007388 */ /* 0x010fe80000000400 */
[----:B------:R-:W-:Y:S04]  /*bb10*/  STS.U16 [R99+0xfa00], R85 ;  /* 0x00fa005563007388 */ /* 0x000fe80000000400 */
[----:B------:R-:W-:Y:S06]  /*bb20*/  BAR.SYNC.DEFER_BLOCKING 0x0 ;  /* 0x0000000000007b1d */ /* 0x000fec0000010000 */
[----:B------:R-:W-:Y:S04]  /*bb30*/  LDSM.16.MT88.4 R80, [R47+0x10000] ;  /* 0x010000002f50783b */ /* 0x000fe80000004200 */
[----:B------:R-:W0:Y:S04]  /*bb40*/  LDSM.16.M88.4 R96, [R90] ;  /* 0x000000005a60783b */ /* 0x000e280000000200 */
[----:B------:R-:W1:Y:S01]  /*bb50*/  LDSM.16.MT88.4 R84, [R47+0x10200] ;  /* 0x010200002f54783b */ /* 0x000e620000004200 */
[----:B0-----:R-:W-:Y:S11]  /*bb60*/  HMMA.16816.F32.BF16 R72, R80, R96, R72 ;  /* 0x000000605048723c */ /* 0x001ff60000041848 */
[----:B------:R-:W-:Y:S11]  /*bb70*/  @!UPT UIADD3 URZ, URZ, URZ, URZ ;  /* 0x0000003f3f3ff290 */ /* 0x000ff6000fffe03f */
[----:B------:R-:W-:Y:S02]  /*bb80*/  @!UPT UIADD3 URZ, URZ, URZ, URZ ;  /* 0x0000003f3f3ff290 */ /* 0x000fe4000fffe03f */
[----:B-1----:R-:W-:Y:S01]  /*bb90*/  HMMA.16816.F32.BF16 R72, R84, R98, R72 ;  /* 0x000000625448723c */ /* 0x002fe20000041848 */
[----:B------:R-:W0:Y:S07]  /*bba0*/  LDSM.16.M88.4 R96, [R90+0x2000] ;  /* 0x002000005a60783b */ /* 0x000e2e0000000200 */
[----:B0-----:R-:W-:Y:S11]  /*bbb0*/  HMMA.16816.F32.BF16 R68, R80, R96, R68 ;  /* 0x000000605044723c */ /* 0x001ff60000041844 */
[----:B------:R-:W-:Y:S11]  /*bbc0*/  @!UPT UIADD3 URZ, URZ, URZ, URZ ;  /* 0x0000003f3f3ff290 */ /* 0x000ff6000fffe03f */
[----:B------:R-:W-:Y:S02]  /*bbd0*/  @!UPT UIADD3 URZ, URZ, URZ, URZ ;  /* 0x0000003f3f3ff290 */ /* 0x000fe4000fffe03f */
[----:B------:R-:W-:Y:S01]  /*bbe0*/  HMMA.16816.F32.BF16 R68, R84, R98, R68 ;  /* 0x000000625444723c */ /* 0x000fe20000041844 */
        /* <DEDUP_REMOVED lines=26> */
[----:B0-----:R-:W-:Y:S01]  /*bd90*/  HMMA.16816.F32.BF16 R76, R80, R96, R76 ;  /* 0x00000060504c723c */ /* 0x001fe2000004184c */
[----:B------:R-:W-:Y:S06]  /*bda0*/  LDSM.16.MT88.4 R80, [R47+0x10400] ;  /* 0x010400002f50783b */ /* 0x000fec0000004200 */
[C---:B------:R-:W-:Y:S11]  /*bdb0*/  LOP3.LUT R97, R90.reuse, 0x40, RZ, 0x3c, !PT ;  /* 0x000000405a617812 */ /* 0x040ff600078e3cff */
[----:B------:R-:W-:Y:S06]  /*bdc0*/  @!UPT UIADD3 URZ, URZ, URZ, URZ ;  /* 0x0000003f3f3ff290 */ /* 0x000fec000fffe03f */
[----:B------:R-:W-:Y:S01]  /*bdd0*/  HMMA.16816.F32.BF16 R76, R84, R98, R76 ;  /* 0x00000062544c723c */ /* 0x000fe2000004184c */
[----:B------:R-:W0:Y:S04]  /*bde0*/  LDSM.16.M88.4 R96, [R97] ;  /* 0x000000006160783b */ /* 0x000e280000000200 */
[----:B------:R-:W1:Y:S03]  /*bdf0*/  LDSM.16.MT88.4 R84, [R47+0x10600] ;  /* 0x010600002f54783b */ /* 0x000e660000004200 */
[----:B0-----:R-:W-:Y:S07]  /*be00*/  HMMA.16816.F32.BF16 R72, R80, R96, R72 ;  /* 0x000000605048723c */ /* 0x001fee0000041848 */
[C---:B------:R-:W-:Y:S11]  /*be10*/  LOP3.LUT R97, R90.reuse, 0x40, RZ, 0x3c, !PT ;  /* 0x000000405a617812 */ /* 0x040ff600078e3cff */
[----:B------:R-:W-:Y:S06]  /*be20*/  @!UPT UIADD3 URZ, URZ, URZ, URZ ;  /* 0x0000003f3f3ff290 */ /* 0x000fec000fffe03f */
[----:B-1----:R-:W-:Y:S01]  /*be30*/  HMMA.16816.F32.BF16 R72, R84, R98, R72 ;  /* 0x000000625448723c */ /* 0x002fe20000041848 */
[----:B------:R-:W0:Y:S07]  /*be40*/  LDSM.16.M88.4 R96, [R97+0x2000] ;  /* 0x002000006160783b */ /* 0x000e2e0000000200 */
[----:B0-----:R-:W-:Y:S07]  /*be50*/  HMMA.16816.F32.BF16 R68, R80, R96, R68 ;  /* 0x000000605044723c */ /* 0x001fee0000041844 */
[C---:B------:R-:W-:Y:S11]  /*be60*/  LOP3.LUT R97, R90.reuse, 0x40, RZ, 0x3c, !PT ;  /* 0x000000405a617812 */ /* 0x040ff600078e3cff */
[----:B------:R-:W-:Y:S06]  /*be70*/  @!UPT UIADD3 URZ, URZ, URZ, URZ ;  /* 0x0000003f3f3ff290 */ /* 0x000fec000fffe03f */
[----:B------:R-:W-:Y:S01]  /*be80*/  HMMA.16816.F32.BF16 R68, R84, R98, R68 ;  /* 0x000000625444723c */ /* 0x000fe20000041844 */
        /* <DEDUP_REMOVED lines=22> */
[----:B------:R-:W-:Y:S11]  /*bff0*/  LOP3.LUT R97, R90, 0x40, RZ, 0x3c, !PT ;  /* 0x000000405a617812 */ /* 0x000ff600078e3cff */
[----:B------:R-:W-:Y:S06]  /*c000*/  @!UPT UIADD3 URZ, URZ, URZ, URZ ;  /* 0x0000003f3f3ff290 */ /* 0x000fec000fffe03f */
[----:B------:R-:W-:Y:S01]  /*c010*/  HMMA.16816.F32.BF16 R48, R84, R98, R48 ;  /* 0x000000625430723c */ /* 0x000fe20000041830 */
[----:B------:R-:W0:Y:S07]  /*c020*/  LDSM.16.M88.4 R96, [R97+0xe000] ;  /* 0x00e000006160783b */ /* 0x000e2e0000000200 */
[----:B0-----:R-:W-:Y:S07]  /*c030*/  HMMA.16816.F32.BF16 R76, R80, R96, R76 ;  /* 0x00000060504c723c */ /* 0x001fee000004184c */
[----:B------:R-:W-:-:S02]  /*c040*/  IMAD.MOV.U32 R80, RZ, RZ, R130 ;  /* 0x000000ffff507224 */ /* 0x000fc400078e0082 */
[----:B------:R-:W2:Y:S01]  /*c050*/  LDL.LU R130, [R1+0x1f0] ;  /* 0x0001f00001827983 */ /* 0x000ea20000300800 */
[----:B------:R-:W-:Y:S02]  /*c060*/  IMAD.MOV.U32 R81, RZ, RZ, R197 ;  /* 0x000000ffff517224 */ /* 0x000fe400078e00c5 */
[----:B------:R-:W-:Y:S01]  /*c070*/  IMAD.MOV.U32 R82, RZ, RZ, R39 ;  /* 0x000000ffff527224 */ /* 0x000fe200078e0027 */
[----:B------:R-:W3:Y:S01]  /*c080*/  LDL.LU R197, [R1+0x1ec] ;  /* 0x0001ec0001c57983 */ /* 0x000ee20000300800 */
[----:B------:R-:W-:-:S03]  /*c090*/  IMAD.MOV.U32 R83, RZ, RZ, R246 ;  /* 0x000000ffff537224 */ /* 0x000fc600078e00f6 */
[----:B------:R-:W4:Y:S04]  /*c0a0*/  LDL.LU R39, [R1+0x1e8] ;  /* 0x0001e80001277983 */ /* 0x000f280000300800 */
[----:B------:R-:W2:Y:S03]  /*c0b0*/  LDL.LU R246, [R1+0x1e4] ;  /* 0x0001e40001f67983 */ /* 0x000ea60000300800 */
[----:B------:R-:W-:Y:S01]  /*c0c0*/  HMMA.16816.F32.BF16 R76, R84, R98, R76 ;  /* 0x00000062544c723c */ /* 0x000fe2000004184c */
[----:B------:R-:W3:Y:S04]  /*c0d0*/  LDL.LU R97, [R1+0xe4] ;  /* 0x0000e40001617983 */ /* 0x000ee80000300800 */
[----:B------:R-:W3:Y:S02]  /*c0e0*/  LDL.LU R96, [R1+0xe0] ;  /* 0x0000e00001607983 */ /* 0x000ee40000300800 */
[----:B------:R-:W-:-:S02]  /*c0f0*/  IMAD.MOV.U32 R99, RZ, RZ, R46 ;  /* 0x000000ffff637224 */ /* 0x000fc400078e002e */
[----:B------:R-:W-:Y:S02]  /*c100*/  IMAD.MOV.U32 R46, RZ, RZ, c[0x0][0x18c] ;  /* 0x00006300ff2e7624 */ /* 0x000fe400078e00ff */
[----:B------:R-:W-:Y:S02]  /*c110*/  IMAD.MOV.U32 R87, RZ, RZ, R82 ;  /* 0x000000ffff577224 */ /* 0x000fe400078e0052 */
[----:B------:R-:W-:Y:S02]  /*c120*/  IMAD.MOV.U32 R86, RZ, RZ, R83 ;  /* 0x000000ffff567224 */ /* 0x000fe400078e0053 */
[----:B------:R-:W-:Y:S02]  /*c130*/  IMAD.SHL.U32 R46, R46, 0x40, RZ ;  /* 0x000000402e2e7824 */ /* 0x000fe400078e00ff */
[----:B------:R-:W-:Y:S02]  /*c140*/  IMAD.MOV.U32 R82, RZ, RZ, R247 ;  /* 0x000000ffff527224 */ /* 0x000fe400078e00f7 */
[----:B------:R-:W-:-:S04]  /*c150*/  IMAD.MOV.U32 R83, RZ, RZ, R36 ;  /* 0x000000ffff537224 */ /* 0x000fc800078e0024 */
[----:B------:R-:W-:-:S04]  /*c160*/  IMAD.WIDE R82, R46, 0x2, R82 ;  /* 0x000000022e527825 */ /* 0x000fc800078e0252 */
[----:B------:R-:W-:Y:S02]  /*c170*/  IMAD.MOV.U32 R247, RZ, RZ, R82 ;  /* 0x000000fffff77224 */ /* 0x000fe400078e0052 */
[----:B------:R-:W-:Y:S02]  /*c180*/  IMAD.MOV.U32 R36, RZ, RZ, R83 ;  /* 0x000000ffff247224 */ /* 0x000fe400078e0053 */
        /* <DEDUP_REMOVED lines=13> */
[----:B------:R-:W-:Y:S01]  /*c260*/  IMAD.MOV.U32 R27, RZ, RZ, R83 ;  /* 0x000000ffff1b7224 */ /* 0x000fe200078e0053 */
[----:B------:R-:W-:Y:S01]  /*c270*/  MOV R83, R24 ;  /* 0x0000001800537202 */ /* 0x000fe20000000f00 */
[----:B------:R-:W-:Y:S02]  /*c280*/  IMAD.MOV.U32 R250, RZ, RZ, R82 ;  /* 0x000000fffffa7224 */ /* 0x000fe400078e0052 */
[----:B------:R-:W-:Y:S02]  /*c290*/  IMAD.MOV.U32 R82, RZ, RZ, R251 ;  /* 0x000000ffff527224 */ /* 0x000fe400078e00fb */
[----:B------:R-:W-:Y:S02]  /*c2a0*/  IMAD.MOV.U32 R98, RZ, RZ, R80 ;  /* 0x000000ffff627224 */ /* 0x000fe400078e0050 */
[----:B------:R-:W-:Y:S02]  /*c2b0*/  IMAD.MOV.U32 R84, RZ, RZ, R81 ;  /* 0x000000ffff547224 */ /* 0x000fe400078e0051 */
        /* <DEDUP_REMOVED lines=9> */
[----:B------:R-:W-:Y:S01]  /*c350*/  IMAD.MOV.U32 R83, RZ, RZ, R18 ;  /* 0x000000ffff537224 */ /* 0x000fe200078e0012 */
[----:B------:R-:W-:Y:S02]  /*c360*/  MOV R85, R131 ;  /* 0x0000008300557202 */ /* 0x000fe40000000f00 */
[----:B------:R-:W3:Y:S01]  /*c370*/  LDL.LU R131, [R1+0x1e0] ;  /* 0x0001e00001837983 */ /* 0x000ee20000300800 */
[----:B------:R-:W-:-:S03]  /*c380*/  IMAD.WIDE R82, R46, 0x2, R82 ;  /* 0x000000022e527825 */ /* 0x000fc600078e0252 */
[----:B------:R-:W3:Y:S01]  /*c390*/  LDL.LU R199, [R1+0x1dc] ;  /* 0x0001dc0001c77983 */ /* 0x000ee20000300800 */
[----:B------:R-:W-:-:S03]  /*c3a0*/  IMAD.MOV.U32 R18, RZ, RZ, R83 ;  /* 0x000000ffff127224 */ /* 0x000fc600078e0053 */
[----:B------:R0:W-:Y:S02]  /*c3b0*/  STL [R1], R82 ;  /* 0x0000005201007387 */ /* 0x0001e40000100800 */
[----:B0-----:R-:W-:Y:S01]  /*c3c0*/  MOV R82, R132 ;  /* 0x0000008400527202 */ /* 0x001fe20000000f00 */
[----:B------:R-:W-:Y:S01]  /*c3d0*/  IMAD.MOV.U32 R83, RZ, RZ, R15 ;  /* 0x000000ffff537224 */ /* 0x000fe200078e000f */
[----:B------:R-:W3:Y:S03]  /*c3e0*/  LDL.LU R132, [R1+0x1d8] ;  /* 0x0001d80001847983 */ /* 0x000ee60000300800 */
[----:B------:R-:W-:-:S04]  /*c3f0*/  IMAD.WIDE R82, R46, 0x2, R82 ;  /* 0x000000022e527825 */ /* 0x000fc800078e0252 */
[----:B------:R-:W-:Y:S01]  /*c400*/  IMAD.MOV.U32 R15, RZ, RZ, R83 ;  /* 0x000000ffff0f7224 */ /* 0x000fe200078e0053 */
[----:B------:R0:W-:Y:S02]  /*c410*/  STL [R1+0x4], R82 ;  /* 0x0000045201007387 */ /* 0x0001e40000100800 */
[----:B0-----:R-:W-:Y:S02]  /*c420*/  IMAD.MOV.U32 R82, RZ, RZ, R201 ;  /* 0x000000ffff527224 */ /* 0x001fe400078e00c9 */
[----:B------:R-:W-:Y:S01]  /*c430*/  IMAD.MOV.U32 R83, RZ, RZ, R12 ;  /* 0x000000ffff537224 */ /* 0x000fe200078e000c */
[----:B------:R-:W3:Y:S03]  /*c440*/  LDL.LU R201, [R1+0x1d4] ;  /* 0x0001d40001c97983 */ /* 0x000ee60000300800 */
[----:B------:R-:W-:-:S05]  /*c450*/  IMAD.WIDE R82, R46, 0x2, R82 ;  /* 0x000000022e527825 */ /* 0x000fca00078e0252 */
[----:B------:R0:W-:Y:S01]  /*c460*/  STL [R1+0x8], R82 ;  /* 0x0000085201007387 */ /* 0x0001e20000100800 */
[----:B------:R-:W-:Y:S01]  /*c470*/  MOV R12, R83 ;  /* 0x00000053000c7202 */ /* 0x000fe20000000f00 */
[----:B0-----:R-:W-:Y:S02]  /*c480*/  IMAD.MOV.U32 R82, RZ, RZ, R133 ;  /* 0x000000ffff527224 */ /* 0x001fe400078e0085 */
[----:B------:R-:W-:Y:S01]  /*c490*/  IMAD.MOV.U32 R83, RZ, RZ, R9 ;  /* 0x000000ffff537224 */ /* 0x000fe200078e0009 */
[----:B------:R-:W3:Y:S03]  /*c4a0*/  LDL.LU R133, [R1+0x1d0] ;  /* 0x0001d00001857983 */ /* 0x000ee60000300800 */
[----:B------:R-:W-:-:S04]  /*c4b0*/  IMAD.WIDE R82, R46, 0x2, R82 ;  /* 0x000000022e527825 */ /* 0x000fc800078e0252 */
[----:B------:R-:W-:Y:S01]  /*c4c0*/  IMAD.MOV.U32 R9, RZ, RZ, R83 ;  /* 0x000000ffff097224 */ /* 0x000fe200078e0053 */
[----:B------:R0:W-:Y:S02]  /*c4d0*/  STL [R1+0xc], R82 ;  /* 0x00000c5201007387 */ /* 0x0001e40000100800 */
[----:B0-----:R-:W-:Y:S02]  /*c4e0*/  IMAD.MOV.U32 R83, RZ, RZ, R203 ;  /* 0x000000ffff537224 */ /* 0x001fe400078e00cb */
[----:B------:R-:W3:Y:S03]  /*c4f0*/  LDL.LU R203, [R1+0x1cc] ;  /* 0x0001cc0001cb7983 */ /* 0x000ee60000300800 */
[----:B------:R-:W-:Y:S01]  /*c500*/  MOV R82, R83 ;  /* 0x0000005300527202 */ /* 0x000fe20000000f00 */
[----:B------:R-:W-:-:S04]  /*c510*/  IMAD.MOV.U32 R83, RZ, RZ, R6 ;  /* 0x000000ffff537224 */ /* 0x000fc800078e0006 */
[----:B------:R-:W-:-:S04]  /*c520*/  IMAD.WIDE R82, R46, 0x2, R82 ;  /* 0x000000022e527825 */ /* 0x000fc800078e0252 */
[----:B------:R-:W-:Y:S01]  /*c530*/  IMAD.MOV.U32 R6, RZ, RZ, R83 ;  /* 0x000000ffff067224 */ /* 0x000fe200078e0053 */
[----:B------:R0:W-:Y:S02]  /*c540*/  STL [R1+0x10], R82 ;  /* 0x0000105201007387 */ /* 0x0001e40000100800 */
[----:B0-----:R-:W-:Y:S02]  /*c550*/  IMAD.MOV.U32 R83, RZ, RZ, R134 ;  /* 0x000000ffff537224 */ /* 0x001fe400078e0086 */
[----:B------:R-:W3:Y:S01]  /*c560*/  LDL.LU R134, [R1+0x1c8] ;  /* 0x0001c80001867983 */ /* 0x000ee20000300800 */
[----:B----4-:R-:W-:Y:S02]  /*c570*/  IMAD.MOV.U32 R81, RZ, RZ, R39 ;  /* 0x000000ffff517224 */ /* 0x010fe400078e0027 */
[----:B--2---:R-:W-:-:S04]  /*c580*/  IMAD.MOV.U32 R80, RZ, RZ, R246 ;  /* 0x000000ffff507224 */ /* 0x004fc800078e00f6 */
[----:B------:R-:W-:-:S04]  /*c590*/  IMAD.WIDE R80, R46, 0x2, R80 ;  /* 0x000000022e507825 */ /* 0x000fc800078e0250 */
[----:B------:R-:W-:Y:S01]  /*c5a0*/  IMAD.MOV.U32 R246, RZ, RZ, R80 ;  /* 0x000000fffff67224 */ /* 0x000fe200078e0050 */
[----:B------:R-:W-:Y:S01]  /*c5b0*/  MOV R80, R42 ;  /* 0x0000002a00507202 */ /* 0x000fe20000000f00 */
        /* <DEDUP_REMOVED lines=42> */
[----:B------:R-:W-:-:S04]  /*c860*/  IMAD.WIDE R82, R46, 0x2, R82 ;  /* 0x000000022e527825 */ /* 0x000fc800078e0252 */
[----:B------:R-:W-:Y:S02]  /*c870*/  IMAD.MOV.U32 R80, RZ, RZ, R22 ;  /* 0x000000ffff507224 */ /* 0x000fe400078e0016 */
[----:B------:R-:W-:Y:S01]  /*c880*/  IMAD.MOV.U32 R81, RZ, RZ, R14 ;  /* 0x000000ffff517224 */ /* 0x000fe200078e000e */
[----:B------:R0:W-:Y:S01]  /*c890*/  STL [R1+0x14], R82 ;  /* 0x0000145201007387 */ /* 0x0001e20000100800 */
[----:B------:R-:W-:Y:S02]  /*c8a0*/  IMAD.MOV.U32 R4, RZ, RZ, R83 ;  /* 0x000000ffff047224 */ /* 0x000fe400078e0053 */
[----:B------:R-:W-:-:S04]  /*c8b0*/  IMAD.WIDE R80, R46, 0x2, R80 ;  /* 0x000000022e507825 */ /* 0x000fc800078e0250 */
[----:B------:R-:W-:Y:S02]  /*c8c0*/  IMAD.MOV.U32 R22, RZ, RZ, R80 ;  /* 0x000000ffff167224 */ /* 0x000fe400078e0050 */
[----:B------:R-:W-:Y:S02]  /*c8d0*/  IMAD.MOV.U32 R14, RZ, RZ, R81 ;  /* 0x000000ffff0e7224 */ /* 0x000fe400078e0051 */
[----:B0-----:R-:W-:Y:S02]  /*c8e0*/  IMAD.MOV.U32 R83, RZ, RZ, R205 ;  /* 0x000000ffff537224 */ /* 0x001fe400078e00cd */
[----:B------:R-:W-:Y:S01]  /*c8f0*/  IMAD.MOV.U32 R80, RZ, RZ, R19 ;  /* 0x000000ffff507224 */ /* 0x000fe200078e0013 */
[----:B------:R-:W2:Y:S01]  /*c900*/  LDL.LU R205, [R1+0x1c4] ;  /* 0x0001c40001cd7983 */ /* 0x000ea20000300800 */
[----:B------:R-:W-:Y:S02]  /*c910*/  IMAD.MOV.U32 R81, RZ, RZ, R11 ;  /* 0x000000ffff517224 */ /* 0x000fe400078e000b */
[----:B------:R-:W-:-:S02]  /*c920*/  IMAD.MOV.U32 R82, RZ, RZ, R83 ;  /* 0x000000ffff527224 */ /* 0x000fc400078e0053 */
[----:B------:R-:W-:Y:S02]  /*c930*/  IMAD.MOV.U32 R83, RZ, RZ, R2 ;  /* 0x000000ffff537224 */ /* 0x000fe400078e0002 */
[----:B------:R-:W-:-:S04]  /*c940*/  IMAD.WIDE R80, R46, 0x2, R80 ;  /* 0x000000022e507825 */ /* 0x000fc800078e0250 */
[----:B------:R-:W-:-:S04]  /*c950*/  IMAD.WIDE R82, R46, 0x2, R82 ;  /* 0x000000022e527825 */ /* 0x000fc800078e0252 */
[----:B------:R-:W-:Y:S02]  /*c960*/  IMAD.MOV.U32 R19, RZ, RZ, R80 ;  /* 0x000000ffff137224 */ /* 0x000fe400078e0050 */
[----:B------:R-:W-:Y:S01]  /*c970*/  IMAD.MOV.U32 R11, RZ, RZ, R81 ;  /* 0x000000ffff0b7224 */ /* 0x000fe200078e0051 */
[----:B------:R0:W-:Y:S01]  /*c980*/  STL [R1+0x18], R82 ;  /* 0x0000185201007387 */ /* 0x0001e20000100800 */
[----:B------:R-:W-:Y:S02]  /*c990*/  IMAD.MOV.U32 R80, RZ, RZ, R16 ;  /* 0x000000ffff507224 */ /* 0x000fe400078e0010 */
[----:B------:R-:W-:Y:S02]  /*c9a0*/  IMAD.MOV.U32 R81, RZ, RZ, R8 ;  /* 0x000000ffff517224 */ /* 0x000fe400078e0008 */
[----:B------:R-:W-:Y:S02]  /*c9b0*/  IMAD.MOV.U32 R2, RZ, RZ, R83 ;  /* 0x000000ffff027224 */ /* 0x000fe400078e0053 */
[----:B------:R-:W-:-:S04]  /*c9c0*/  IMAD.WIDE R80, R46, 0x2, R80 ;  /* 0x000000022e507825 */ /* 0x000fc800078e0250 */
[----:B0-----:R-:W-:Y:S02]  /*c9d0*/  IMAD.MOV.U32 R83, RZ, RZ, R135 ;  /* 0x000000ffff537224 */ /* 0x001fe400078e0087 */
[----:B------:R-:W-:Y:S01]  /*c9e0*/  IMAD.MOV.U32 R16, RZ, RZ, R80 ;  /* 0x000000ffff107224 */ /* 0x000fe200078e0050 */
[----:B------:R-:W4:Y:S01]  /*c9f0*/  LDL.LU R135, [R1+0x1c0] ;  /* 0x0001c00001877983 */ /* 0x000f220000300800 */
[----:B------:R-:W-:Y:S02]  /*ca00*/  IMAD.MOV.U32 R82, RZ, RZ, R83 ;  /* 0x000000ffff527224 */ /* 0x000fe400078e0053 */
[----:B------:R-:W-:Y:S02]  /*ca10*/  IMAD.MOV.U32 R83, RZ, RZ, R91 ;  /* 0x000000ffff537224 */ /* 0x000fe400078e005b */
[----:B------:R-:W-:Y:S02]  /*ca20*/  IMAD.MOV.U32 R8, RZ, RZ, R81 ;  /* 0x000000ffff087224 */ /* 0x000fe400078e0051 */
[----:B------:R-:W-:-:S02]  /*ca30*/  IMAD.MOV.U32 R80, RZ, RZ, R13 ;  /* 0x000000ffff507224 */ /* 0x000fc400078e000d */
[----:B------:R-:W-:Y:S02]  /*ca40*/  IMAD.MOV.U32 R81, RZ, RZ, R5 ;  /* 0x000000ffff517224 */ /* 0x000fe400078e0005 */
[----:B------:R-:W-:-:S04]  /*ca50*/  IMAD.WIDE R82, R46, 0x2, R82 ;  /* 0x000000022e527825 */ /* 0x000fc800078e0252 */
[----:B------:R-:W-:Y:S01]  /*ca60*/  IMAD.WIDE R80, R46, 0x2, R80 ;  /* 0x000000022e507825 */ /* 0x000fe200078e0250 */
[----:B------:R0:W-:Y:S03]  /*ca70*/  STL [R1+0x1c], R82 ;  /* 0x00001c5201007387 */ /* 0x0001e60000100800 */
[----:B------:R-:W-:Y:S01]  /*ca80*/  IMAD.MOV.U32 R91, RZ, RZ, R83 ;  /* 0x000000ffff5b7224 */ /* 0x000fe200078e0053 */
[----:B------:R-:W-:Y:S01]  /*ca90*/  MOV R5, R81 ;  /* 0x0000005100057202 */ /* 0x000fe20000000f00 */
[----:B------:R-:W-:Y:S02]  /*caa0*/  IMAD.MOV.U32 R13, RZ, RZ, R80 ;  /* 0x000000ffff0d7224 */ /* 0x000fe400078e0050 */
[----:B------:R-:W-:Y:S02]  /*cab0*/  IMAD.MOV.U32 R80, RZ, RZ, R10 ;  /* 0x000000ffff507224 */ /* 0x000fe400078e000a */
[----:B------:R-:W-:-:S02]  /*cac0*/  IMAD.MOV.U32 R81, RZ, RZ, R3 ;  /* 0x000000ffff517224 */ /* 0x000fc400078e0003 */
[----:B0-----:R-:W-:Y:S02]  /*cad0*/  IMAD.MOV.U32 R83, RZ, RZ, R207 ;  /* 0x000000ffff537224 */ /* 0x001fe400078e00cf */
[----:B------:R-:W-:Y:S01]  /*cae0*/  IMAD.WIDE R80, R46, 0x2, R80 ;  /* 0x000000022e507825 */ /* 0x000fe200078e0250 */
[----:B------:R-:W2:Y:S03]  /*caf0*/  LDL.LU R207, [R1+0x1bc] ;  /* 0x0001bc0001cf7983 */ /* 0x000ea60000300800 */
[----:B------:R-:W-:Y:S01]  /*cb00*/  IMAD.MOV.U32 R82, RZ, RZ, R83 ;  /* 0x000000ffff527224 */ /* 0x000fe200078e0053 */
[----:B------:R-:W-:Y:S01]  /*cb10*/  MOV R83, R100 ;  /* 0x0000006400537202 */ /* 0x000fe20000000f00 */
[----:B------:R-:W-:Y:S01]  /*cb20*/  IMAD.MOV.U32 R10, RZ, RZ, R80 ;  /* 0x000000ffff0a7224 */ /* 0x000fe200078e0050 */
[----:B------:R-:W-:Y:S01]  /*cb30*/  MOV R80, R7 ;  /* 0x0000000700507202 */ /* 0x000fe20000000f00 */
[----:B------:R-:W-:-:S02]  /*cb40*/  IMAD.MOV.U32 R3, RZ, RZ, R81 ;  /* 0x000000ffff037224 */ /* 0x000fc400078e0051 */
[----:B------:R-:W-:-:S04]  /*cb50*/  IMAD.WIDE R82, R46, 0x2, R82 ;  /* 0x000000022e527825 */ /* 0x000fc800078e0252 */
[----:B------:R-:W-:Y:S01]  /*cb60*/  IMAD.MOV.U32 R81, RZ, RZ, R0 ;  /* 0x000000ffff517224 */ /* 0x000fe200078e0000 */
[----:B------:R0:W-:Y:S01]  /*cb70*/  STL [R1+0x20], R82 ;  /* 0x0000205201007387 */ /* 0x0001e20000100800 */
[----:B------:R-:W-:Y:S02]  /*cb80*/  IMAD.MOV.U32 R100, RZ, RZ, R83 ;  /* 0x000000ffff647224 */ /* 0x000fe400078e0053 */
[----:B------:R-:W-:-:S04]  /*cb90*/  IMAD.WIDE R80, R46, 0x2, R80 ;  /* 0x000000022e507825 */ /* 0x000fc800078e0250 */
[----:B------:R-:W-:Y:S02]  /*cba0*/  IMAD.MOV.U32 R7, RZ, RZ, R80 ;  /* 0x000000ffff077224 */ /* 0x000fe400078e0050 */
[----:B0-----:R-:W-:Y:S02]  /*cbb0*/  IMAD.MOV.U32 R83, RZ, RZ, R136 ;  /* 0x000000ffff537224 */ /* 0x001fe400078e0088 */
[----:B------:R-:W-:Y:S01]  /*cbc0*/  IMAD.MOV.U32 R0, RZ, RZ, R81 ;  /* 0x000000ffff007224 */ /* 0x000fe200078e0051 */
[----:B------:R-:W2:Y:S01]  /*cbd0*/  LDL.LU R136, [R1+0x1b8] ;  /* 0x0001b80001887983 */ /* 0x000ea20000300800 */
[----:B------:R-:W-:Y:S02]  /*cbe0*/  IMAD.MOV.U32 R82, RZ, RZ, R83 ;  /* 0x000000ffff527224 */ /* 0x000fe400078e0053 */
[----:B------:R-:W-:Y:S02]  /*cbf0*/  IMAD.MOV.U32 R80, RZ, RZ, R95 ;  /* 0x000000ffff507224 */ /* 0x000fe400078e005f */
[----:B------:R-:W-:-:S02]  /*cc00*/  IMAD.MOV.U32 R81, RZ, RZ, R94 ;  /* 0x000000ffff517224 */ /* 0x000fc400078e005e */
[----:B------:R-:W-:Y:S02]  /*cc10*/  IMAD.MOV.U32 R83, RZ, RZ, R103 ;  /* 0x000000ffff537224 */ /* 0x000fe400078e0067 */
[----:B------:R-:W-:-:S04]  /*cc20*/  IMAD.WIDE R80, R46, 0x2, R80 ;  /* 0x000000022e507825 */ /* 0x000fc800078e0250 */
[----:B------:R-:W-:-:S04]  /*cc30*/  IMAD.WIDE R82, R46, 0x2, R82 ;  /* 0x000000022e527825 */ /* 0x000fc800078e0252 */
[----:B------:R-:W-:Y:S01]  /*cc40*/  IMAD.MOV.U32 R95, RZ, RZ, R80 ;  /* 0x000000ffff5f7224 */ /* 0x000fe200078e0050 */
[----:B------:R0:W-:Y:S01]  /*cc50*/  STL [R1+0x24], R82 ;  /* 0x0000245201007387 */ /* 0x0001e20000100800 */
[----:B------:R-:W-:Y:S01]  /*cc60*/  IMAD.MOV.U32 R94, RZ, RZ, R81 ;  /* 0x000000ffff5e7224 */ /* 0x000fe200078e0051 */
[----:B------:R-:W-:Y:S01]  /*cc70*/  MOV R103, R83 ;  /* 0x0000005300677202 */ /* 0x000fe20000000f00 */
[----:B------:R-:W-:Y:S02]  /*cc80*/  IMAD.MOV.U32 R80, RZ, RZ, R102 ;  /* 0x000000ffff507224 */ /* 0x000fe400078e0066 */
[----:B------:R-:W-:-:S04]  /*cc90*/  IMAD.MOV.U32 R81, RZ, RZ, R101 ;  /* 0x000000ffff517224 */ /* 0x000fc800078e0065 */
[----:B------:R-:W-:-:S04]  /*cca0*/  IMAD.WIDE R80, R46, 0x2, R80 ;  /* 0x000000022e507825 */ /* 0x000fc800078e0250 */
[----:B0-----:R-:W-:Y:S02]  /*ccb0*/  IMAD.MOV.U32 R83, RZ, RZ, R209 ;  /* 0x000000ffff537224 */ /* 0x001fe400078e00d1 */
[----:B------:R-:W-:Y:S01]  /*ccc0*/  IMAD.MOV.U32 R102, RZ, RZ, R80 ;  /* 0x000000ffff667224 */ /* 0x000fe200078e0050 */
[----:B------:R-:W2:Y:S01]  /*ccd0*/  LDL.LU R209, [R1+0x1b4] ;  /* 0x0001b40001d17983 */ /* 0x000ea20000300800 */
        /* <DEDUP_REMOVED lines=14> */
[----:B------:R-:W-:Y:S01]  /*cdc0*/  IMAD.MOV.U32 R83, RZ, RZ, R211 ;  /* 0x000000ffff537224 */ /* 0x000fe200078e00d3 */
[----:B------:R-:W2:Y:S01]  /*cdd0*/  LDL.LU R137, [R1+0x1b0] ;  /* 0x0001b00001897983 */ /* 0x000ea20000300800 */
[----:B------:R-:W-:Y:S02]  /*cde0*/  IMAD.MOV.U32 R107, RZ, RZ, R82 ;  /* 0x000000ffff6b7224 */ /* 0x000fe400078e0052 */
[----:B------:R-:W-:Y:S01]  /*cdf0*/  IMAD.MOV.U32 R82, RZ, RZ, R83 ;  /* 0x000000ffff527224 */ /* 0x000fe200078e0053 */
[----:B------:R-:W2:Y:S01]  /*ce00*/  LDL.LU R211, [R1+0x1ac] ;  /* 0x0001ac0001d37983 */ /* 0x000ea20000300800 */
[----:B------:R-:W-:-:S04]  /*ce10*/  IMAD.WIDE R80, R46, 0x2, R80 ;  /* 0x000000022e507825 */ /* 0x000fc800078e0250 */
[----:B------:R-:W-:Y:S02]  /*ce20*/  IMAD.MOV.U32 R83, RZ, RZ, R108 ;  /* 0x000000ffff537224 */ /* 0x000fe400078e006c */
[----:B------:R-:W-:Y:S02]  /*ce30*/  IMAD.MOV.U32 R108, RZ, RZ, R107 ;  /* 0x000000ffff6c7224 */ /* 0x000fe400078e006b */
[----:B------:R-:W-:Y:S02]  /*ce40*/  IMAD.MOV.U32 R107, RZ, RZ, R81 ;  /* 0x000000ffff6b7224 */ /* 0x000fe400078e0051 */
[----:B------:R-:W-:Y:S02]  /*ce50*/  IMAD.MOV.U32 R81, RZ, RZ, R108 ;  /* 0x000000ffff517224 */ /* 0x000fe400078e006c */
[----:B------:R-:W-:Y:S02]  /*ce60*/  IMAD.MOV.U32 R155, RZ, RZ, R80 ;  /* 0x000000ffff9b7224 */ /* 0x000fe400078e0050 */
[----:B------:R-:W-:-:S02]  /*ce70*/  IMAD.MOV.U32 R80, RZ, RZ, R81 ;  /* 0x000000ffff507224 */ /* 0x000fc400078e0051 */
[----:B------:R-:W-:Y:S02]  /*ce80*/  IMAD.MOV.U32 R81, RZ, RZ, R156 ;  /* 0x000000ffff517224 */ /* 0x000fe400078e009c */
[----:B------:R-:W-:-:S04]  /*ce90*/  IMAD.WIDE R82, R46, 0x2, R82 ;  /* 0x000000022e527825 */ /* 0x000fc800078e0252 */
[----:B------:R-:W-:Y:S01]  /*cea0*/  IMAD.WIDE R80, R46, 0x2, R80 ;  /* 0x000000022e507825 */ /* 0x000fe200078e0250 */
[----:B------:R-:W-:Y:S03]  /*ceb0*/  STL [R1+0x2c], R82 ;  /* 0x00002c5201007387 */ /* 0x000fe60000100800 */
[----:B------:R-:W-:Y:S01]  /*cec0*/  IMAD.MOV.U32 R156, RZ, RZ, R81 ;  /* 0x000000ffff9c7224 */ /* 0x000fe200078e0051 */
[----:B------:R0:W-:Y:S02]  /*ced0*/  STL [R1+0x30], R80 ;  /* 0x0000305001007387 */ /* 0x0001e40000100800 */
[----:B0-----:R-:W-:Y:S02]  /*cee0*/  IMAD.MOV.U32 R81, RZ, RZ, R138 ;  /* 0x000000ffff517224 */ /* 0x001fe400078e008a */
[----:B------:R-:W2:Y:S02]  /*cef0*/  LDL.LU R138, [R1+0x1a8] ;  /* 0x0001a800018a7983 */ /* 0x000ea40000300800 */
[----:B------:R-:W-:-:S02]  /*cf00*/  IMAD.MOV.U32 R80, RZ, RZ, R81 ;  /* 0x000000ffff507224 */ /* 0x000fc400078e0051 */
[----:B------:R-:W-:-:S04]  /*cf10*/  IMAD.MOV.U32 R81, RZ, RZ, R158 ;  /* 0x000000ffff517224 */ /* 0x000fc800078e009e */
[----:B------:R-:W-:-:S04]  /*cf20*/  IMAD.WIDE R80, R46, 0x2, R80 ;  /* 0x000000022e507825 */ /* 0x000fc800078e0250 */
[----:B------:R-:W-:Y:S01]  /*cf30*/  IMAD.MOV.U32 R158, RZ, RZ, R81 ;  /* 0x000000ffff9e7224 */ /* 0x000fe200078e0051 */
[----:B------:R0:W-:Y:S02]  /*cf40*/  STL [R1+0x34], R80 ;  /* 0x0000345001007387 */ /* 0x0001e40000100800 */
[----:B0-----:R-:W-:Y:S02]  /*cf50*/  IMAD.MOV.U32 R81, RZ, RZ, R213 ;  /* 0x000000ffff517224 */ /* 0x001fe400078e00d5 */
[----:B------:R-:W2:Y:S02]  /*cf60*/  LDL.LU R213, [R1+0x1a4] ;  /* 0x0001a40001d57983 */ /* 0x000ea40000300800 */
[----:B------:R-:W-:Y:S02]  /*cf70*/  IMAD.MOV.U32 R80, RZ, RZ, R81 ;  /* 0x000000ffff507224 */ /* 0x000fe400078e0051 */
[----:B------:R-:W-:-:S04]  /*cf80*/  IMAD.MOV.U32 R81, RZ, RZ, R160 ;  /* 0x000000ffff517224 */ /* 0x000fc800078e00a0 */
[----:B------:R-:W-:-:S04]  /*cf90*/  IMAD.WIDE R80, R46, 0x2, R80 ;  /* 0x000000022e507825 */ /* 0x000fc800078e0250 */
[----:B------:R-:W-:Y:S01]  /*cfa0*/  IMAD.MOV.U32 R160, RZ, RZ, R81 ;  /* 0x000000ffffa07224 */ /* 0x000fe200078e0051 */
[----:B------:R0:W-:Y:S02]  /*cfb0*/  STL [R1+0x38], R80 ;  /* 0x0000385001007387 */ /* 0x0001e40000100800 */
[----:B0-----:R-:W-:Y:S02]  /*cfc0*/  MOV R81, R139 ;  /* 0x0000008b00517202 */ /* 0x001fe40000000f00 */
[----:B------:R-:W2:Y:S03]  /*cfd0*/  LDL.LU R139, [R1+0x1a0] ;  /* 0x0001a000018b7983 */ /* 0x000ea60000300800 */
[----:B------:R-:W-:Y:S02]  /*cfe0*/  IMAD.MOV.U32 R80, RZ, RZ, R81 ;  /* 0x000000ffff507224 */ /* 0x000fe400078e0051 */
[----:B------:R-:W-:-:S04]  /*cff0*/  IMAD.MOV.U32 R81, RZ, RZ, R162 ;  /* 0x000000ffff517224 */ /* 0x000fc800078e00a2 */
[----:B------:R-:W-:-:S04]  /*d000*/  IMAD.WIDE R80, R46, 0x2, R80 ;  /* 0x000000022e507825 */ /* 0x000fc800078e0250 */
[----:B------:R-:W-:Y:S01]  /*d010*/  IMAD.MOV.U32 R162, RZ, RZ, R81 ;  /* 0x000000ffffa27224 */ /* 0x000fe200078e0051 */
[----:B------:R0:W-:Y:S02]  /*d020*/  STL [R1+0x3c], R80 ;  /* 0x00003c5001007387 */ /* 0x0001e40000100800 */
[----:B0-----:R-:W-:Y:S02]  /*d030*/  IMAD.MOV.U32 R81, RZ, RZ, R215 ;  /* 0x000000ffff517224 */ /* 0x001fe400078e00d7 */
[----:B------:R-:W2:Y:S03]  /*d040*/  LDL.LU R215, [R1+0x19c] ;  /* 0x00019c0001d77983 */ /* 0x000ea60000300800 */
[----:B------:R-:W-:Y:S01]  /*d050*/  MOV R80, R81 ;  /* 0x0000005100507202 */ /* 0x000fe20000000f00 */
        /* <DEDUP_REMOVED lines=27> */
[----:B------:R-:W-:Y:S01]  /*d210*/  IMAD.MOV.U32 R80, RZ, RZ, R81 ;  /* 0x000000ffff507224 */ /* 0x000fe200078e0051 */
[----:B------:R-:W-:-:S05]  /*d220*/  MOV R81, R172 ;  /* 0x000000ac00517202 */ /* 0x000fca0000000f00 */
[----:B------:R-:W-:-:S04]  /*d230*/  IMAD.WIDE R80, R46, 0x2, R80 ;  /* 0x000000022e507825 */ /* 0x000fc800078e0250 */
[----:B------:R-:W-:Y:S01]  /*d240*/  IMAD.MOV.U32 R172, RZ, RZ, R81 ;  /* 0x000000ffffac7224 */ /* 0x000fe200078e0051 */
[----:B------:R0:W-:Y:S02]  /*d250*/  STL [R1+0x50], R80 ;  /* 0x0000505001007387 */ /* 0x0001e40000100800 */
[----:B0-----:R-:W-:Y:S02]  /*d260*/  IMAD.MOV.U32 R81, RZ, RZ, R142 ;  /* 0x000000ffff517224 */ /* 0x001fe400078e008e */
[----:B------:R-:W2:Y:S02]  /*d270*/  LDL.LU R142, [R1+0x188] ;  /* 0x00018800018e7983 */ /* 0x000ea40000300800 */
[----:B------:R-:W-:Y:S02]  /*d280*/  IMAD.MOV.U32 R80, RZ, RZ, R81 ;  /* 0x000000ffff507224 */ /* 0x000fe400078e0051 */
[----:B------:R-:W-:-:S04]  /*d290*/  IMAD.MOV.U32 R81, RZ, RZ, R174 ;  /* 0x000000ffff517224 */ /* 0x000fc800078e00ae */
[----:B------:R-:W-:-:S05]  /*d2a0*/  IMAD.WIDE R80, R46, 0x2, R80 ;  /* 0x000000022e507825 */ /* 0x000fca00078e0250 */
[----:B------:R0:W-:Y:S01]  /*d2b0*/  STL [R1+0x54], R80 ;  /* 0x0000545001007387 */ /* 0x0001e20000100800 */
[----:B------:R-:W-:Y:S01]  /*d2c0*/  MOV R174, R81 ;  /* 0x0000005100ae7202 */ /* 0x000fe20000000f00 */
        /* <DEDUP_REMOVED lines=78> */
[----:B------:R0:W5:Y:S02]  /*d7b0*/  LDL.LU R88, [R1+0x158] ;  /* 0x0001580001587983 */ /* 0x0001640000300800 */
[----:B------:R-:W-:Y:S02]  /*d7c0*/  IMAD.MOV.U32 R80, RZ, RZ, R81 ;  /* 0x000000ffff507224 */ /* 0x000fe400078e0051 */
[----:B------:R-:W-:-:S04]  /*d7d0*/  IMAD.MOV.U32 R81, RZ, RZ, R198 ;  /* 0x000000ffff517224 */ /* 0x000fc800078e00c6 */
[----:B------:R-:W-:-:S04]  /*d7e0*/  IMAD.WIDE R80, R46, 0x2, R80 ;  /* 0x000000022e507825 */ /* 0x000fc800078e0250 */
[----:B------:R-:W-:Y:S01]  /*d7f0*/  IMAD.MOV.U32 R198, RZ, RZ, R81 ;  /* 0x000000ffffc67224 */ /* 0x000fe200078e0051 */
[----:B------:R1:W-:Y:S02]  /*d800*/  STL [R1+0x84], R80 ;  /* 0x0000845001007387 */ /* 0x0003e40000100800 */
[----:B-1----:R-:W-:Y:S02]  /*d810*/  IMAD.MOV.U32 R81, RZ, RZ, R148 ;  /* 0x000000ffff517224 */ /* 0x002fe400078e0094 */
[----:B------:R-:W2:Y:S02]  /*d820*/  LDL.LU R148, [R1+0x154] ;  /* 0x0001540001947983 */ /* 0x000ea40000300800 */
        /* <DEDUP_REMOVED lines=19> */
[----:B-1----:R-:W-:Y:S02]  /*d960*/  MOV R81, R235 ;  /* 0x000000eb00517202 */ /* 0x002fe40000000f00 */
[----:B------:R-:W2:Y:S03]  /*d970*/  LDL.LU R235, [R1+0x148] ;  /* 0x0001480001eb7983 */ /* 0x000ea60000300800 */
[----:B------:R-:W-:Y:S02]  /*d980*/  IMAD.MOV.U32 R80, RZ, RZ, R81 ;  /* 0x000000ffff507224 */ /* 0x000fe400078e0051 */
[----:B------:R-:W-:-:S04]  /*d990*/  IMAD.MOV.U32 R81, RZ, RZ, R206 ;  /* 0x000000ffff517224 */ /* 0x000fc800078e00ce */
[----:B------:R-:W-:-:S04]  /*d9a0*/  IMAD.WIDE R80, R46, 0x2, R80 ;  /* 0x000000022e507825 */ /* 0x000fc800078e0250 */
[----:B------:R-:W-:Y:S01]  /*d9b0*/  IMAD.MOV.U32 R206, RZ, RZ, R81 ;  /* 0x000000ffffce7224 */ /* 0x000fe200078e0051 */
[----:B------:R1:W-:Y:S02]  /*d9c0*/  STL [R1+0x94], R80 ;  /* 0x0000945001007387 */ /* 0x0003e40000100800 */
[----:B-1----:R-:W-:Y:S02]  /*d9d0*/  IMAD.MOV.U32 R81, RZ, RZ, R150 ;  /* 0x000000ffff517224 */ /* 0x002fe400078e0096 */
[----:B------:R-:W2:Y:S03]  /*d9e0*/  LDL.LU R150, [R1+0x144] ;  /* 0x0001440001967983 */ /* 0x000ea60000300800 */
[----:B------:R-:W-:Y:S01]  /*d9f0*/  MOV R80, R81 ;  /* 0x0000005100507202 */ /* 0x000fe20000000f00 */
        /* <DEDUP_REMOVED lines=24> */
[----:B------:R1:W-:Y:S01]  /*db80*/  STL [R1+0xa4], R80 ;  /* 0x0000a45001007387 */ /* 0x0003e20000100800 */
[----:B------:R-:W-:Y:S01]  /*db90*/  IMAD.MOV.U32 R108, RZ, RZ, R83 ;  /* 0x000000ffff6c7224 */ /* 0x000fe200078e0053 */
[----:B------:R-:W-:Y:S01]  /*dba0*/  MOV R83, R109 ;  /* 0x0000006d00537202 */ /* 0x000fe20000000f00 */
[----:B------:R-:W-:Y:S02]  /*dbb0*/  IMAD.MOV.U32 R82, RZ, RZ, R154 ;  /* 0x000000ffff527224 */ /* 0x000fe400078e009a */
[----:B-1----:R-:W-:Y:S02]  /*dbc0*/  IMAD.MOV.U32 R81, RZ, RZ, R152 ;  /* 0x000000ffff517224 */ /* 0x002fe400078e0098 */
[----:B------:R-:W-:Y:S01]  /*dbd0*/  IMAD.WIDE R82, R46, 0x2, R82 ;  /* 0x000000022e527825 */ /* 0x000fe200078e0252 */
[----:B------:R-:W2:Y:S03]  /*dbe0*/  LDL.LU R152, [R1+0x134] ;  /* 0x0001340001987983 */ /* 0x000ea60000300800 */
[----:B------:R-:W-:Y:S01]  /*dbf0*/  IMAD.MOV.U32 R80, RZ, RZ, R81 ;  /* 0x000000ffff507224 */ /* 0x000fe200078e0051 */
[----:B------:R-:W-:-:S05]  /*dc00*/  MOV R81, R216 ;  /* 0x000000d800517202 */ /* 0x000fca0000000f00 */
[----:B------:R-:W-:-:S04]  /*dc10*/  IMAD.WIDE R80, R46, 0x2, R80 ;  /* 0x000000022e507825 */ /* 0x000fc800078e0250 */
[----:B------:R-:W-:Y:S01]  /*dc20*/  IMAD.MOV.U32 R216, RZ, RZ, R81 ;  /* 0x000000ffffd87224 */ /* 0x000fe200078e0051 */
[----:B------:R1:W-:Y:S01]  /*dc30*/  STL [R1+0xa8], R80 ;  /* 0x0000a85001007387 */ /* 0x0003e20000100800 */
[----:B------:R-:W-:Y:S02]  /*dc40*/  IMAD.MOV.U32 R154, RZ, RZ, R82 ;  /* 0x000000ffff9a7224 */ /* 0x000fe400078e0052 */
[----:B------:R-:W-:Y:S02]  /*dc50*/  IMAD.MOV.U32 R109, RZ, RZ, R83 ;  /* 0x000000ffff6d7224 */ /* 0x000fe400078e0053 */
[----:B------:R-:W-:Y:S02]  /*dc60*/  IMAD.MOV.U32 R82, RZ, RZ, R157 ;  /* 0x000000ffff527224 */ /* 0x000fe400078e009d */
[----:B------:R-:W-:Y:S02]  /*dc70*/  IMAD.MOV.U32 R83, RZ, RZ, R110 ;  /* 0x000000ffff537224 */ /* 0x000fe400078e006e */
[----:B-1----:R-:W-:-:S02]  /*dc80*/  IMAD.MOV.U32 R81, RZ, RZ, R241 ;  /* 0x000000ffff517224 */ /* 0x002fc400078e00f1 */
[C---:B------:R-:W-:Y:S01]  /*dc90*/  IMAD.WIDE R82, R46.reuse, 0x2, R82 ;  /* 0x000000022e527825 */ /* 0x040fe200078e0252 */
[----:B------:R-:W2:Y:S03]  /*dca0*/  LDL.LU R241, [R1+0x130] ;  /* 0x0001300001f17983 */ /* 0x000ea60000300800 */
[----:B------:R-:W-:Y:S02]  /*dcb0*/  IMAD.MOV.U32 R80, RZ, RZ, R81 ;  /* 0x000000ffff507224 */ /* 0x000fe400078e0051 */
[----:B------:R-:W-:Y:S01]  /*dcc0*/  IMAD.MOV.U32 R81, RZ, RZ, R218 ;  /* 0x000000ffff517224 */ /* 0x000fe200078e00da */
[----:B------:R-:W-:Y:S01]  /*dcd0*/  MOV R157, R82 ;  /* 0x00000052009d7202 */ /* 0x000fe20000000f00 */
[----:B------:R-:W-:Y:S02]  /*dce0*/  IMAD.MOV.U32 R110, RZ, RZ, R83 ;  /* 0x000000ffff6e7224 */ /* 0x000fe400078e0053 */
[----:B------:R-:W-:-:S04]  /*dcf0*/  IMAD.WIDE R80, R46, 0x2, R80 ;  /* 0x000000022e507825 */ /* 0x000fc800078e0250 */
[----:B------:R-:W-:Y:S02]  /*dd00*/  IMAD.MOV.U32 R82, RZ, RZ, R159 ;  /* 0x000000ffff527224 */ /* 0x000fe400078e009f */
[----:B------:R-:W-:Y:S01]  /*dd10*/  IMAD.MOV.U32 R83, RZ, RZ, R111 ;  /* 0x000000ffff537224 */ /* 0x000fe200078e006f */
[----:B------:R1:W-:Y:S01]  /*dd20*/  STL [R1+0xac], R80 ;  /* 0x0000ac5001007387 */ /* 0x0003e20000100800 */
[----:B------:R-:W-:Y:S02]  /*dd30*/  MOV R218, R81 ;  /* 0x0000005100da7202 */ /* 0x000fe40000000f00 */
[----:B------:R-:W-:-:S04]  /*dd40*/  IMAD.WIDE R82, R46, 0x2, R82 ;  /* 0x000000022e527825 */ /* 0x000fc800078e0252 */
[----:B------:R-:W-:Y:S02]  /*dd50*/  IMAD.MOV.U32 R159, RZ, RZ, R82 ;  /* 0x000000ffff9f7224 */ /* 0x000fe400078e0052 */
[----:B-1----:R-:W-:Y:S02]  /*dd60*/  IMAD.MOV.U32 R81, RZ, RZ, R153 ;  /* 0x000000ffff517224 */ /* 0x002fe400078e0099 */
        /* <DEDUP_REMOVED lines=10> */
[----:B------:R-:W-:Y:S02]  /*de10*/  IMAD.MOV.U32 R112, RZ, RZ, R83 ;  /* 0x000000ffff707224 */ /* 0x000fe400078e0053 */
[----:B------:R-:W-:Y:S02]  /*de20*/  IMAD.MOV.U32 R82, RZ, RZ, R163 ;  /* 0x000000ffff527224 */ /* 0x000fe400078e00a3 */
[----:B------:R-:W-:Y:S02]  /*de30*/  IMAD.MOV.U32 R83, RZ, RZ, R113 ;  /* 0x000000ffff537224 */ /* 0x000fe400078e0071 */
[----:B------:R-:W-:Y:S02]  /*de40*/  IMAD.MOV.U32 R220, RZ, RZ, R81 ;  /* 0x000000ffffdc7224 */ /* 0x000fe400078e0051 */
[----:B------:R-:W-:-:S04]  /*de50*/  IMAD.WIDE R82, R46, 0x2, R82 ;  /* 0x000000022e527825 */ /* 0x000fc800078e0252 */
[----:B-1----:R-:W-:Y:S02]  /*de60*/  IMAD.MOV.U32 R81, RZ, RZ, R243 ;  /* 0x000000ffff517224 */ /* 0x002fe400078e00f3 */
        /* <DEDUP_REMOVED lines=15> */
[----:B-1----:R-:W-:Y:S02]  /*df60*/  IMAD.MOV.U32 R81, RZ, RZ, R245 ;  /* 0x000000ffff517224 */ /* 0x002fe400078e00f5 */
[----:B------:R-:W-:Y:S01]  /*df70*/  IMAD.WIDE R82, R46, 0x2, R82 ;  /* 0x000000022e527825 */ /* 0x000fe200078e0252 */
[----:B------:R-:W4:Y:S03]  /*df80*/  LDL.LU R245, [R1+0x124] ;  /* 0x0001240001f57983 */ /* 0x000f260000300800 */
[----:B------:R-:W-:Y:S02]  /*df90*/  IMAD.MOV.U32 R80, RZ, RZ, R81 ;  /* 0x000000ffff507224 */ /* 0x000fe400078e0051 */
[----:B------:R-:W-:Y:S02]  /*dfa0*/  IMAD.MOV.U32 R81, RZ, RZ, R224 ;  /* 0x000000ffff517224 */ /* 0x000fe400078e00e0 */
[----:B------:R-:W-:-:S02]  /*dfb0*/  IMAD.MOV.U32 R167, RZ, RZ, R82 ;  /* 0x000000ffffa77224 */ /* 0x000fc400078e0052 */
[----:B------:R-:W-:Y:S01]  /*dfc0*/  IMAD.WIDE R80, R46, 0x2, R80 ;  /* 0x000000022e507825 */ /* 0x000fe200078e0250 */
[----:B------:R-:W-:-:S03]  /*dfd0*/  MOV R82, R169 ;  /* 0x000000a900527202 */ /* 0x000fc60000000f00 */
[----:B------:R-:W-:Y:S01]  /*dfe0*/  IMAD.MOV.U32 R115, RZ, RZ, R83 ;  /* 0x000000ffff737224 */ /* 0x000fe200078e0053 */
[----:B------:R1:W-:Y:S01]  /*dff0*/  STL [R1+0xb8], R80 ;  /* 0x0000b85001007387 */ /* 0x0003e20000100800 */
[----:B------:R-:W-:Y:S02]  /*e000*/  IMAD.MOV.U32 R83, RZ, RZ, R116 ;  /* 0x000000ffff537224 */ /* 0x000fe400078e0074 */
[----:B------:R-:W-:Y:S02]  /*e010*/  IMAD.MOV.U32 R224, RZ, RZ, R81 ;  /* 0x000000ffffe07224 */ /* 0x000fe400078e0051 */
[----:B------:R-:W-:-:S04]  /*e020*/  IMAD.WIDE R82, R46, 0x2, R82 ;  /* 0x000000022e527825 */ /* 0x000fc800078e0252 */
[----:B-1----:R-:W-:Y:S02]  /*e030*/  IMAD.MOV.U32 R81, RZ, RZ, R92 ;  /* 0x000000ffff517224 */ /* 0x002fe400078e005c */
        /* <DEDUP_REMOVED lines=10> */
[----:B------:R-:W-:Y:S02]  /*e0e0*/  IMAD.MOV.U32 R226, RZ, RZ, R81 ;  /* 0x000000ffffe27224 */ /* 0x000fe400078e0051 */
[----:B------:R-:W-:Y:S02]  /*e0f0*/  IMAD.MOV.U32 R171, RZ, RZ, R82 ;  /* 0x000000ffffab7224 */ /* 0x000fe400078e0052 */
[----:B------:R-:W-:Y:S02]  /*e100*/  IMAD.MOV.U32 R117, RZ, RZ, R83 ;  /* 0x000000ffff757224 */ /* 0x000fe400078e0053 */
[----:B------:R-:W-:-:S02]  /*e110*/  IMAD.MOV.U32 R82, RZ, RZ, R173 ;  /* 0x000000ffff527224 */ /* 0x000fc400078e00ad */
[----:B------:R-:W-:Y:S01]  /*e120*/  IMAD.MOV.U32 R83, RZ, RZ, R118 ;  /* 0x000000ffff537224 */ /* 0x000fe200078e0076 */
[----:B-1----:R-:W-:Y:S02]  /*e130*/  MOV R81, R93 ;  /* 0x0000005d00517202 */ /* 0x002fe40000000f00 */
[----:B------:R-:W4:Y:S01]  /*e140*/  LDL.LU R93, [R1+0x11c] ;  /* 0x00011c00015d7983 */ /* 0x000f220000300800 */
[----:B------:R-:W-:-:S04]  /*e150*/  IMAD.WIDE R82, R46, 0x2, R82 ;  /* 0x000000022e527825 */ /* 0x000fc800078e0252 */
[----:B------:R-:W-:Y:S02]  /*e160*/  IMAD.MOV.U32 R80, RZ, RZ, R81 ;  /* 0x000000ffff507224 */ /* 0x000fe400078e0051 */
[----:B------:R-:W-:Y:S02]  /*e170*/  IMAD.MOV.U32 R81, RZ, RZ, R228 ;  /* 0x000000ffff517224 */ /* 0x000fe400078e00e4 */
[----:B------:R-:W-:Y:S02]  /*e180*/  IMAD.MOV.U32 R173, RZ, RZ, R82 ;  /* 0x000000ffffad7224 */ /* 0x000fe400078e0052 */
[----:B------:R-:W-:Y:S02]  /*e190*/  IMAD.MOV.U32 R118, RZ, RZ, R83 ;  /* 0x000000ffff767224 */ /* 0x000fe400078e0053 */
[----:B------:R-:W-:Y:S02]  /*e1a0*/  IMAD.MOV.U32 R82, RZ, RZ, R175 ;  /* 0x000000ffff527224 */ /* 0x000fe400078e00af */
[----:B------:R-:W-:-:S02]  /*e1b0*/  IMAD.MOV.U32 R83, RZ, RZ, R119 ;  /* 0x000000ffff537224 */ /* 0x000fc400078e0077 */
[----:B------:R-:W-:-:S04]  /*e1c0*/  IMAD.WIDE R80, R46, 0x2, R80 ;  /* 0x000000022e507825 */ /* 0x000fc800078e0250 */
[----:B------:R-:W-:Y:S01]  /*e1d0*/  IMAD.WIDE R82, R46, 0x2, R82 ;  /* 0x000000022e527825 */ /* 0x000fe200078e0252 */
[----:B------:R1:W-:Y:S03]  /*e1e0*/  STL [R1+0xc0], R80 ;  /* 0x0000c05001007387 */ /* 0x0003e60000100800 */
[----:B------:R-:W-:Y:S02]  /*e1f0*/  IMAD.MOV.U32 R228, RZ, RZ, R81 ;  /* 0x000000ffffe47224 */ /* 0x000fe400078e0051 */
[----:B------:R-:W-:Y:S01]  /*e200*/  IMAD.MOV.U32 R119, RZ, RZ, R83 ;  /* 0x000000ffff777224 */ /* 0x000fe200078e0053 */
[----:B------:R-:W-:Y:S01]  /*e210*/  MOV R83, R120 ;  /* 0x0000007800537202 */ /* 0x000fe20000000f00 */
[----:B------:R-:W-:Y:S02]  /*e220*/  IMAD.MOV.U32 R175, RZ, RZ, R82 ;  /* 0x000000ffffaf7224 */ /* 0x000fe400078e0052 */
[----:B-1----:R-:W-:-:S02]  /*e230*/  IMAD.MOV.U32 R81, RZ, RZ, R45 ;  /* 0x000000ffff517224 */ /* 0x002fc400078e002d */
[----:B------:R-:W4:Y:S01]  /*e240*/  LDL.LU R45, [R1+0x118] ;  /* 0x00011800012d7983 */ /* 0x000f220000300800 */
        /* <DEDUP_REMOVED lines=49> */
[----:B---3--:R-:W-:Y:S02]  /*e560*/  IMAD.MOV.U32 R82, RZ, RZ, R197 ;  /* 0x000000ffff527224 */ /* 0x008fe400078e00c5 */
        /* <DEDUP_REMOVED lines=19> */
[----:B--2---:R-:W-:Y:S02]  /*e6a0*/  IMAD.MOV.U32 R82, RZ, RZ, R205 ;  /* 0x000000ffff527224 */ /* 0x004fe400078e00cd */
[----:B------:R-:W-:-:S04]  /*e6b0*/  IMAD.MOV.U32 R83, RZ, RZ, R134 ;  /* 0x000000ffff537224 */ /* 0x000fc800078e0086 */
[----:B------:R-:W-:-:S04]  /*e6c0*/  IMAD.WIDE R82, R46, 0x2, R82 ;  /* 0x000000022e527825 */ /* 0x000fc800078e0252 */
[----:B------:R-:W-:Y:S02]  /*e6d0*/  IMAD.MOV.U32 R205, RZ, RZ, R82 ;  /* 0x000000ffffcd7224 */ /* 0x000fe400078e0052 */
[----:B------:R-:W-:Y:S02]  /*e6e0*/  IMAD.MOV.U32 R134, RZ, RZ, R83 ;  /* 0x000000ffff867224 */ /* 0x000fe400078e0053 */
[----:B------:R-:W-:Y:S02]  /*e6f0*/  IMAD.MOV.U32 R82, RZ, RZ, R207 ;  /* 0x000000ffff527224 */ /* 0x000fe400078e00cf */
[----:B----4-:R-:W-:-:S04]  /*e700*/  IMAD.MOV.U32 R83, RZ, RZ, R135 ;  /* 0x000000ffff537224 */ /* 0x010fc800078e0087 */
        /* <DEDUP_REMOVED lines=30> */
[----:B------:R-:W-:Y:S01]  /*e8f0*/  IMAD.WIDE R82, R46, 0x2, R82 ;  /* 0x000000022e527825 */ /* 0x000fe200078e0252 */
[----:B------:R-:W-:-:S03]  /*e900*/  MOV R80, R81 ;  /* 0x0000005100507202 */ /* 0x000fc60000000f00 */
[----:B------:R-:W-:Y:S01]  /*e910*/  IMAD.MOV.U32 R141, RZ, RZ, R83 ;  /* 0x000000ffff8d7224 */ /* 0x000fe200078e0053 */
[----:B------:R-:W-:Y:S01]  /*e920*/  MOV R83, R142 ;  /* 0x0000008e00537202 */ /* 0x000fe20000000f00 */
[----:B------:R-:W-:Y:S02]  /*e930*/  IMAD.MOV.U32 R219, RZ, RZ, R82 ;  /* 0x000000ffffdb7224 */ /* 0x000fe400078e0052 */
[----:B------:R-:W-:Y:S02]  /*e940*/  IMAD.MOV.U32 R81, RZ, RZ, R230 ;  /* 0x000000ffff517224 */ /* 0x000fe400078e00e6 */
        /* <DEDUP_REMOVED lines=8> */
[----:B------:R-:W-:Y:S02]  /*e9d0*/  IMAD.MOV.U32 R83, RZ, RZ, R143 ;  /* 0x000000ffff537224 */ /* 0x000fe400078e008f */
[----:B-1----:R-:W-:Y:S02]  /*e9e0*/  IMAD.MOV.U32 R80, RZ, RZ, R84 ;  /* 0x000000ffff507224 */ /* 0x002fe400078e0054 */
[----:B------:R-:W-:Y:S02]  /*e9f0*/  IMAD.MOV.U32 R81, RZ, RZ, R232 ;  /* 0x000000ffff517224 */ /* 0x000fe400078e00e8 */
[----:B------:R-:W-:-:S04]  /*ea00*/  IMAD.WIDE R82, R46, 0x2, R82 ;  /* 0x000000022e527825 */ /* 0x000fc800078e0252 */
[----:B------:R-:W-:Y:S01]  /*ea10*/  IMAD.WIDE R80, R46, 0x2, R80 ;  /* 0x000000022e507825 */ /* 0x000fe200078e0250 */
[----:B------:R-:W-:-:S03]  /*ea20*/  MOV R223, R82 ;  /* 0x0000005200df7202 */ /* 0x000fc60000000f00 */
[----:B------:R-:W-:Y:S01]  /*ea30*/  IMAD.MOV.U32 R143, RZ, RZ, R83 ;  /* 0x000000ffff8f7224 */ /* 0x000fe200078e0053 */
[----:B------:R1:W-:Y:S01]  /*ea40*/  STL [R1+0xc8], R80 ;  /* 0x0000c85001007387 */ /* 0x0003e20000100800 */
[----:B------:R-:W-:Y:S01]  /*ea50*/  MOV R232, R81 ;  /* 0x0000005100e87202 */ /* 0x000fe20000000f00 */
[----:B------:R-:W-:Y:S02]  /*ea60*/  IMAD.MOV.U32 R82, RZ, RZ, R225 ;  /* 0x000000ffff527224 */ /* 0x000fe400078e00e1 */
[----:B------:R-:W-:-:S04]  /*ea70*/  IMAD.MOV.U32 R83, RZ, RZ, R144 ;  /* 0x000000ffff537224 */ /* 0x000fc800078e0090 */
[----:B------:R-:W-:-:S04]  /*ea80*/  IMAD.WIDE R82, R46, 0x2, R82 ;  /* 0x000000022e527825 */ /* 0x000fc800078e0252 */
[----:B-1----:R-:W-:Y:S02]  /*ea90*/  IMAD.MOV.U32 R80, RZ, RZ, R85 ;  /* 0x000000ffff507224 */ /* 0x002fe400078e0055 */
[----:B------:R-:W-:-:S04]  /*eaa0*/  IMAD.MOV.U32 R81, RZ, RZ, R234 ;  /* 0x000000ffff517224 */ /* 0x000fc800078e00ea */
[----:B------:R-:W-:-:S04]  /*eab0*/  IMAD.WIDE R80, R46, 0x2, R80 ;  /* 0x000000022e507825 */ /* 0x000fc800078e0250 */
[----:B------:R-:W-:Y:S01]  /*eac0*/  IMAD.MOV.U32 R225, RZ, RZ, R82 ;  /* 0x000000ffffe17224 */ /* 0x000fe200078e0052 */
[----:B------:R1:W-:Y:S01]  /*ead0*/  STL [R1+0xcc], R80 ;  /* 0x0000cc5001007387 */ /* 0x0003e20000100800 */
[----:B------:R-:W-:Y:S02]  /*eae0*/  IMAD.MOV.U32 R144, RZ, RZ, R83 ;  /* 0x000000ffff907224 */ /* 0x000fe400078e0053 */
[----:B------:R-:W-:Y:S02]  /*eaf0*/  IMAD.MOV.U32 R82, RZ, RZ, R227 ;  /* 0x000000ffff527224 */ /* 0x000fe400078e00e3 */
[----:B------:R-:W-:Y:S02]  /*eb00*/  IMAD.MOV.U32 R83, RZ, RZ, R145 ;  /* 0x000000ffff537224 */ /* 0x000fe400078e0091 */
[----:B------:R-:W-:Y:S02]  /*eb10*/  IMAD.MOV.U32 R234, RZ, RZ, R81 ;  /* 0x000000ffffea7224 */ /* 0x000fe400078e0051 */
[----:B------:R-:W-:Y:S01]  /*eb20*/  IMAD.WIDE R82, R46, 0x2, R82 ;  /* 0x000000022e527825 */ /* 0x000fe200078e0252 */
[----:B-1----:R-:W-:-:S03]  /*eb30*/  MOV R81, R236 ;  /* 0x000000ec00517202 */ /* 0x002fc60000000f00 */
[----:B------:R-:W-:Y:S02]  /*eb40*/  IMAD.MOV.U32 R80, RZ, RZ, R86 ;  /* 0x000000ffff507224 */ /* 0x000fe400078e0056 */
[----:B------:R-:W-:Y:S02]  /*eb50*/  IMAD.MOV.U32 R227, RZ, RZ, R82 ;  /* 0x000000ffffe37224 */ /* 0x000fe400078e0052 */
[----:B------:R-:W-:-:S04]  /*eb60*/  IMAD.WIDE R80, R46, 0x2, R80 ;  /* 0x000000022e507825 */ /* 0x000fc800078e0250 */
[----:B------:R-:W-:Y:S02]  /*eb70*/  IMAD.MOV.U32 R145, RZ, RZ, R83 ;  /* 0x000000ffff917224 */ /* 0x000fe400078e0053 */
[----:B------:R-:W-:Y:S02]  /*eb80*/  IMAD.MOV.U32 R82, RZ, RZ, R229 ;  /* 0x000000ffff527224 */ /* 0x000fe400078e00e5 */
[----:B------:R-:W-:Y:S01]  /*eb90*/  IMAD.MOV.U32 R83, RZ, RZ, R146 ;  /* 0x000000ffff537224 */ /* 0x000fe200078e0092 */
[----:B------:R1:W-:Y:S01]  /*eba0*/  STL [R1+0xd0], R80 ;  /* 0x0000d05001007387 */ /* 0x0003e20000100800 */
[----:B------:R-:W-:Y:S02]  /*ebb0*/  IMAD.MOV.U32 R236, RZ, RZ, R81 ;  /* 0x000000ffffec7224 */ /* 0x000fe400078e0051 */
[----:B------:R-:W-:-:S04]  /*ebc0*/  IMAD.WIDE R82, R46, 0x2, R82 ;  /* 0x000000022e527825 */ /* 0x000fc800078e0252 */
[----:B------:R-:W-:Y:S02]  /*ebd0*/  IMAD.MOV.U32 R229, RZ, RZ, R82 ;  /* 0x000000ffffe57224 */ /* 0x000fe400078e0052 */
[----:B-1----:R-:W-:Y:S02]  /*ebe0*/  IMAD.MOV.U32 R80, RZ, RZ, R87 ;  /* 0x000000ffff507224 */ /* 0x002fe400078e0057 */
        /* <DEDUP_REMOVED lines=20> */
[----:B-1----:R-:W-:Y:S02]  /*ed30*/  IMAD.MOV.U32 R80, RZ, RZ, R99 ;  /* 0x000000ffff507224 */ /* 0x002fe400078e0063 */
[----:B------:R-:W-:Y:S02]  /*ed40*/  IMAD.MOV.U32 R81, RZ, RZ, R242 ;  /* 0x000000ffff517224 */ /* 0x000fe400078e00f2 */
[----:B------:R-:W-:Y:S02]  /*ed50*/  IMAD.MOV.U32 R82, RZ, RZ, R235 ;  /* 0x000000ffff527224 */ /* 0x000fe400078e00eb */
[----:B------:R-:W-:-:S02]  /*ed60*/  IMAD.MOV.U32 R83, RZ, RZ, R149 ;  /* 0x000000ffff537224 */ /* 0x000fc400078e0095 */
[----:B------:R-:W-:-:S04]  /*ed70*/  IMAD.WIDE R80, R46, 0x2, R80 ;  /* 0x000000022e507825 */ /* 0x000fc800078e0250 */
[----:B------:R-:W-:Y:S01]  /*ed80*/  IMAD.WIDE R82, R46, 0x2, R82 ;  /* 0x000000022e527825 */ /* 0x000fe200078e0252 */
[----:B------:R1:W-:Y:S03]  /*ed90*/  STL [R1+0xdc], R80 ;  /* 0x0000dc5001007387 */ /* 0x0003e60000100800 */
[----:B------:R-:W-:Y:S02]  /*eda0*/  IMAD.MOV.U32 R242, RZ, RZ, R81 ;  /* 0x000000fffff27224 */ /* 0x000fe400078e0051 */
[----:B------:R-:W-:Y:S02]  /*edb0*/  IMAD.MOV.U32 R235, RZ, RZ, R82 ;  /* 0x000000ffffeb7224 */ /* 0x000fe400078e0052 */
[----:B------:R-:W-:Y:S02]  /*edc0*/  IMAD.MOV.U32 R149, RZ, RZ, R83 ;  /* 0x000000ffff957224 */ /* 0x000fe400078e0053 */
[----:B------:R-:W-:-:S02]  /*edd0*/  IMAD.MOV.U32 R82, RZ, RZ, R237 ;  /* 0x000000ffff527224 */ /* 0x000fc400078e00ed */
[----:B-1----:R-:W-:Y:S02]  /*ede0*/  IMAD.MOV.U32 R80, RZ, RZ, R96 ;  /* 0x000000ffff507224 */ /* 0x002fe400078e0060 */
[----:B------:R-:W-:Y:S02]  /*edf0*/  IMAD.MOV.U32 R81, RZ, RZ, R244 ;  /* 0x000000ffff517224 */ /* 0x000fe400078e00f4 */
[----:B------:R-:W-:Y:S02]  /*ee00*/  IMAD.MOV.U32 R83, RZ, RZ, R150 ;  /* 0x000000ffff537224 */ /* 0x000fe400078e0096 */
[----:B------:R-:W-:-:S04]  /*ee10*/  IMAD.WIDE R80, R46, 0x2, R80 ;  /* 0x000000022e507825 */ /* 0x000fc800078e0250 */
[----:B------:R-:W-:Y:S01]  /*ee20*/  IMAD.WIDE R82, R46, 0x2, R82 ;  /* 0x000000022e527825 */ /* 0x000fe200078e0252 */
[----:B------:R1:W-:Y:S03]  /*ee30*/  STL [R1+0xe0], R80 ;  /* 0x0000e05001007387 */ /* 0x0003e60000100800 */
[----:B------:R-:W-:Y:S02]  /*ee40*/  IMAD.MOV.U32 R244, RZ, RZ, R81 ;  /* 0x000000fffff47224 */ /* 0x000fe400078e0051 */
[----:B------:R-:W-:Y:S01]  /*ee50*/  IMAD.MOV.U32 R237, RZ, RZ, R82 ;  /* 0x000000ffffed7224 */ /* 0x000fe200078e0052 */
[----:B------:R-:W-:Y:S01]  /*ee60*/  MOV R82, R239 ;  /* 0x000000ef00527202 */ /* 0x000fe20000000f00 */
[----:B------:R-:W-:Y:S02]  /*ee70*/  IMAD.MOV.U32 R150, RZ, RZ, R83 ;  /* 0x000000ffff967224 */ /* 0x000fe400078e0053 */
[----:B------:R-:W-:Y:S01]  /*ee80*/  IMAD.MOV.U32 R83, RZ, RZ, R151 ;  /* 0x000000ffff537224 */ /* 0x000fe200078e0097 */
[----:B-1----:R-:W-:Y:S01]  /*ee90*/  MOV R81, R245 ;  /* 0x000000f500517202 */ /* 0x002fe20000000f00 */
[----:B------:R-:W-:-:S02]  /*eea0*/  IMAD.MOV.U32 R80, RZ, RZ, R97 ;  /* 0x000000ffff507224 */ /* 0x000fc400078e0061 */
[----:B------:R-:W-:-:S04]  /*eeb0*/  IMAD.WIDE R82, R46, 0x2, R82 ;  /* 0x000000022e527825 */ /* 0x000fc800078e0252 */
[----:B------:R-:W-:Y:S01]  /*eec0*/  IMAD.WIDE R80, R46, 0x2, R80 ;  /* 0x000000022e507825 */ /* 0x000fe200078e0250 */
[----:B------:R-:W-:-:S03]  /*eed0*/  IADD3 R45, R45, -0x1, RZ ;  /* 0xffffffff2d2d7810 */ /* 0x000fc60007ffe0ff */
[----:B------:R-:W-:Y:S01]  /*eee0*/  IMAD.MOV.U32 R239, RZ, RZ, R82 ;  /* 0x000000ffffef7224 */ /* 0x000fe200078e0052 */
[----:B------:R0:W-:Y:S01]  /*eef0*/  STL [R1+0xe4], R80 ;  /* 0x0000e45001007387 */ /* 0x0001e20000100800 */
[----:B------:R-:W-:Y:S02]  /*ef00*/  IMAD.MOV.U32 R151, RZ, RZ, R83 ;  /* 0x000000ffff977224 */ /* 0x000fe400078e0053 */
[----:B------:R-:W-:Y:S02]  /*ef10*/  IMAD.MOV.U32 R82, RZ, RZ, R241 ;  /* 0x000000ffff527224 */ /* 0x000fe400078e00f1 */
[----:B------:R-:W-:Y:S01]  /*ef20*/  IMAD.MOV.U32 R83, RZ, RZ, R152 ;  /* 0x000000ffff537224 */ /* 0x000fe200078e0098 */
[----:B------:R-:W-:-:S03]  /*ef30*/  ISETP.NE.U32.AND P0, PT, R45, RZ, PT ;  /* 0x000000ff2d00720c */ /* 0x000fc60003f05070 */
[----:B------:R-:W-:-:S04]  /*ef40*/  IMAD.WIDE R82, R46, 0x2, R82 ;  /* 0x000000022e527825 */ /* 0x000fc800078e0252 */
[----:B------:R-:W-:Y:S01]  /*ef50*/  IMAD.MOV.U32 R152, RZ, RZ, R83 ;  /* 0x000000ffff987224 */ /* 0x000fe200078e0053 */
[----:B------:R-:W-:Y:S01]  /*ef60*/  MOV R241, R82 ;  /* 0x0000005200f17202 */ /* 0x000fe20000000f00 */
[----:B------:R-:W-:Y:S02]  /*ef70*/  IMAD.MOV.U32 R82, RZ, RZ, R243 ;  /* 0x000000ffff527224 */ /* 0x000fe400078e00f3 */
[----:B------:R-:W-:Y:S02]  /*ef80*/  IMAD.MOV.U32 R83, RZ, RZ, R153 ;  /* 0x000000ffff537224 */ /* 0x000fe400078e0099 */
[----:B------:R-:W-:Y:S01]  /*ef90*/  IMAD.MOV.U32 R84, RZ, RZ, c[0x0][0x188] ;  /* 0x00006200ff547624 */ /* 0x000fe200078e00ff */
[----:B------:R-:W-:Y:S01]  /*efa0*/  UIADD3 UR4, UR4, -0x40, URZ ;  /* 0xffffffc004047890 */ /* 0x000fe2000fffe03f */
[----:B------:R-:W-:-:S04]  /*efb0*/  IMAD.WIDE R82, R46, 0x2, R82 ;  /* 0x000000022e527825 */ /* 0x000fc800078e0252 */
[----:B------:R-:W-:Y:S02]  /*efc0*/  IMAD.SHL.U32 R84, R84, 0x40, RZ ;  /* 0x0000004054547824 */ /* 0x000fe400078e00ff */
[----:B------:R-:W-:Y:S02]  /*efd0*/  IMAD.MOV.U32 R243, RZ, RZ, R82 ;  /* 0x000000fffff37224 */ /* 0x000fe400078e0052 */
[----:B------:R-:W-:Y:S02]  /*efe0*/  IMAD.MOV.U32 R153, RZ, RZ, R83 ;  /* 0x000000ffff997224 */ /* 0x000fe400078e0053 */
[----:B------:R-:W-:Y:S02]  /*eff0*/  IMAD.MOV.U32 R245, RZ, RZ, R81 ;  /* 0x000000fffff57224 */ /* 0x000fe400078e0051 */
[----:B------:R-:W-:Y:S01]  /*f000*/  IMAD.WIDE R92, R84, 0x2, R92 ;  /* 0x00000002545c7825 */ /* 0x000fe200078e025c */
[----:B0-----:R-:W-:Y:S01]  /*f010*/  @!P0 CALL.REL.NOINC `(.L_x_2) ;  /* 0x0000001000008944 */ /* 0x001fe20003c00000 */
[----:B------:R-:W-:Y:S05]  /*f020*/  BRA `(.L_x_3) ;  /* 0xffff98f000007947 */ /* 0x000fea000383ffff */
.L_x_2:
[----:B------:R-:W-:Y:S02]  /*f030*/  F2FP.BF16.PACK_AB R4, R71, R75 ;  /* 0x0000004b4704723e */ /* 0x000fe400000010ff */
[----:B------:R-:W-:-:S02]  /*f040*/  F2FP.BF16.PACK_AB R12, R70, R74 ;  /* 0x0000004a460c723e */ /* 0x000fc400000010ff */
[----:B------:R-:W-:Y:S02]  /*f050*/  F2FP.BF16.PACK_AB R8, R69, R73 ;  /* 0x000000494508723e */ /* 0x000fe400000010ff */
[----:B------:R-:W-:Y:S02]  /*f060*/  F2FP.BF16.PACK_AB R7, R79, R51 ;  /* 0x000000334f07723e */ /* 0x000fe400000010ff */
[----:B------:R-:W-:Y:S02]  /*f070*/  F2FP.BF16.PACK_AB R6, R55, R59 ;  /* 0x0000003b3706723e */ /* 0x000fe400000010ff */
[----:B------:R-:W-:Y:S02]  /*f080*/  F2FP.BF16.PACK_AB R5, R63, R67 ;  /* 0x000000433f05723e */ /* 0x000fe400000010ff */
        /* <DEDUP_REMOVED lines=10> */
.L_x_1:
[----:B-1----:R-:W2:Y:S04]  /*f130*/  LDL.LU R0, [R1+0x114] ;  /* 0x0001140001007983 */ /* 0x002ea80000300800 */
[----:B------:R-:W2:Y:S04]  /*f140*/  LDL.LU R20, [R1+0x110] ;  /* 0x0001100001147983 */ /* 0x000ea80000300800 */
[----:B------:R-:W3:Y:S04]  /*f150*/  LDL.LU R18, [R1+0x10c] ;  /* 0x00010c0001127983 */ /* 0x000ee80000300800 */
[----:B------:R-:W4:Y:S04]  /*f160*/  LDL.LU R22, [R1+0xe8] ;  /* 0x0000e80001167983 */ /* 0x000f280000300800 */
[----:B------:R-:W1:Y:S02]  /*f170*/  S2R R19, SR_TID.X ;  /* 0x0000000000137919 */ /* 0x000e640000002100 */
[----:B-1----:R-:W-:-:S02]  /*f180*/  IMAD.SHL.U32 R2, R19, 0x4, RZ ;  /* 0x0000000413027824 */ /* 0x002fc400078e00ff */
[----:B0-----:R-:W-:-:S05]  /*f190*/  IMAD.SHL.U32 R16, R19, 0x800, RZ ;  /* 0x0000080013107824 */ /* 0x001fca00078e00ff */
[----:B------:R-:W-:Y:S02]  /*f1a0*/  LOP3.LUT R17, R16, 0x3000, RZ, 0xc0, !PT ;  /* 0x0000300010117812 */ /* 0x000fe400078ec0ff */
[----:B------:R-:W-:-:S04]  /*f1b0*/  SHF.R.U32.HI R46, RZ, 0x4, R19 ;  /* 0x00000004ff2e7819 */ /* 0x000fc80000011613 */
[----:B------:R-:W-:Y:S01]  /*f1c0*/  SGXT.U32 R46, R46, 0x4 ;  /* 0x000000042e2e781a */ /* 0x000fe20000000000 */
[----:B------:R-:W-:Y:S01]  /*f1d0*/  IMAD.MOV.U32 R51, RZ, RZ, c[0x0][0x198] ;  /* 0x00006600ff337624 */ /* 0x000fe200078e00ff */
[----:B------:R-:W-:Y:S01]  /*f1e0*/  BAR.SYNC.DEFER_BLOCKING 0x0 ;  /* 0x0000000000007b1d */ /* 0x000fe20000010000 */
[----:B--2---:R-:W-:Y:S01]  /*f1f0*/  LOP3.LUT R3, R0, 0xe00, R20, 0xf8, !PT ;  /* 0x00000e0000037812 */ /* 0x004fe200078ef814 */
[----:B------:R-:W-:-:S03]  /*f200*/  IMAD.SHL.U32 R0, R19, 0x200, RZ ;  /* 0x0000020013007824 */ /* 0x000fc600078e00ff */
[----:B------:R-:W-:Y:S02]  /*f210*/  LOP3.LUT R3, R3, 0x70, R2, 0x78, !PT ;  /* 0x0000007003037812 */ /* 0x000fe400078e7802 */
[----:B------:R-:W-:-:S05]  /*f220*/  LOP3.LUT R0, R0, 0x3000, RZ, 0xc0, !PT ;  /* 0x0000300000007812 */ /* 0x000fca00078ec0ff */
[----:B------:R-:W-:-:S05]  /*f230*/  IMAD.IADD R16, R0, 0x1, R3 ;  /* 0x0000000100107824 */ /* 0x000fca00078e0203 */
[----:B------:R-:W-:Y:S04]  /*f240*/  STS.128 [R16], R68 ;  /* 0x0000004410007388 */ /* 0x000fe80000000c00 */
[----:B------:R-:W-:Y:S04]  /*f250*/  STS.128 [R16+0x100], R8 ;  /* 0x0001000810007388 */ /* 0x000fe80000000c00 */
[----:B------:R-:W-:Y:S04]  /*f260*/  STS.128 [R16+0x80], R12 ;  /* 0x0000800c10007388 */ /* 0x000fe80000000c00 */
[----:B------:R-:W-:Y:S01]  /*f270*/  STS.128 [R16+0x180], R4 ;  /* 0x0001800410007388 */ /* 0x000fe20000000c00 */
[----:B------:R-:W-:-:S02]  /*f280*/  LOP3.LUT R17, R17, 0x1f0, R20, 0xf8, !PT ;  /* 0x000001f011117812 */ /* 0x000fc400078ef814 */
[----:B------:R-:W-:Y:S02]  /*f290*/  LOP3.LUT R2, R2, 0x200, RZ, 0xc0, !PT ;  /* 0x0000020002027812 */ /* 0x000fe400078ec0ff */
[----:B------:R-:W-:Y:S01]  /*f2a0*/  LOP3.LUT R17, R17, 0x60, R19, 0x78, !PT ;  /* 0x0000006011117812 */ /* 0x000fe200078e7813 */
[----:B------:R-:W0:Y:S04]  /*f2b0*/  S2R R20, SR_TID.X ;  /* 0x0000000000147919 */ /* 0x000e280000002100 */
[----:B------:R-:W-:Y:S01]  /*f2c0*/  IMAD.IADD R45, R2, 0x1, R17 ;  /* 0x00000001022d7824 */ /* 0x000fe200078e0211 */
[----:B------:R-:W-:Y:S01]  /*f2d0*/  BAR.SYNC.DEFER_BLOCKING 0x0 ;  /* 0x0000000000007b1d */ /* 0x000fe20000010000 */
[----:B----4-:R-:W-:Y:S01]  /*f2e0*/  LEA.HI R0, R19, R22, RZ, 0x1c ;  /* 0x0000001613007211 */ /* 0x010fe200078fe0ff */
[C---:B---3--:R-:W-:Y:S01]  /*f2f0*/  IMAD R24, R18.reuse, c[0x0][0x194], RZ ;  /* 0x0000650012187a24 */ /* 0x048fe200078e02ff */
[----:B------:R-:W-:-:S03]  /*f300*/  ISETP.GE.AND P0, PT, R18, c[0x0][0x178], PT ;  /* 0x00005e0012007a0c */ /* 0x000fc60003f06270 */
[----:B------:R-:W1:Y:S04]  /*f310*/  LDS.128 R8, [R45] ;  /* 0x000000002d087984 */ /* 0x000e680000000c00 */
[----:B------:R-:W2:Y:S04]  /*f320*/  LDS.128 R12, [R45+0x400] ;  /* 0x000400002d0c7984 */ /* 0x000ea80000000c00 */
[----:B------:R-:W3:Y:S01]  /*f330*/  LDS.128 R4, [R45+0x800] ;  /* 0x000800002d047984 */ /* 0x000ee20000000c00 */
[----:B------:R-:W-:-:S03]  /*f340*/  LOP3.LUT R2, R22, R46, RZ, 0xfc, !PT ;  /* 0x0000002e16027212 */ /* 0x000fc600078efcff */
[----:B------:R4:W1:Y:S01]  /*f350*/  LDS.128 R16, [R45+0xc00] ;  /* 0x000c00002d107984 */ /* 0x0008620000000c00 */
[----:B0-----:R-:W-:Y:S01]  /*f360*/  LEA.HI R20, R20, 0x30, RZ, 0x1c ;  /* 0x0000003014147811 */ /* 0x001fe200078fe0ff */
[----:B------:R-:W-:Y:S01]  /*f370*/  IMAD R25, R2, c[0x0][0x198], RZ ;  /* 0x0000660002197a24 */ /* 0x000fe200078e02ff */
[----:B------:R-:W-:Y:S02]  /*f380*/  LEA R47, P1, R24, c[0x0][0x170], 0x1 ;  /* 0x00005c00182f7a11 */ /* 0x000fe400078208ff */
[----:B------:R-:W-:Y:S01]  /*f390*/  ISETP.LT.AND P6, PT, R2, c[0x0][0x17c], !P0 ;  /* 0x00005f0002007a0c */ /* 0x000fe200047c1270 */
[C---:B------:R-:W-:Y:S01]  /*f3a0*/  IMAD.IADD R23, R22.reuse, 0x1, R20 ;  /* 0x0000000116177824 */ /* 0x040fe200078e0214 */
[C-C-:B------:R-:W-:Y:S02]  /*f3b0*/  LOP3.LUT R28, R22.reuse, 0x1e0, R46.reuse, 0xfe, !PT ;  /* 0x000001e0161c7812 */ /* 0x140fe400078efe2e */
[C-C-:B------:R-:W-:Y:S02]  /*f3c0*/  LOP3.LUT R3, R22.reuse, 0x1d0, R46.reuse, 0xfe, !PT ;  /* 0x000001d016037812 */ /* 0x140fe400078efe2e */
[----:B------:R-:W-:-:S02]  /*f3d0*/  LOP3.LUT R29, R22, 0x1c0, R46, 0xfe, !PT ;  /* 0x000001c0161d7812 */ /* 0x000fc400078efe2e */
[C-C-:B------:R-:W-:Y:S02]  /*f3e0*/  LOP3.LUT R27, R22.reuse, 0x1a0, R46.reuse, 0xfe, !PT ;  /* 0x000001a0161b7812 */ /* 0x140fe400078efe2e */
[C-C-:B------:R-:W-:Y:S02]  /*f3f0*/  LOP3.LUT R30, R22.reuse, 0x190, R46.reuse, 0xfe, !PT ;  /* 0x00000190161e7812 */ /* 0x140fe400078efe2e */
[C-C-:B------:R-:W-:Y:S02]  /*f400*/  LOP3.LUT R31, R22.reuse, 0x180, R46.reuse, 0xfe, !PT ;  /* 0x00000180161f7812 */ /* 0x140fe400078efe2e */
        /* <DEDUP_REMOVED lines=16> */
[----:B------:R-:W-:Y:S02]  /*f510*/  LOP3.LUT R22, R22, 0x10, R46, 0xfe, !PT ;  /* 0x0000001016167812 */ /* 0x000fe400078efe2e */
[----:B------:R-:W-:Y:S02]  /*f520*/  LEA.HI.X.SX32 R49, R24, c[0x0][0x174], 0x1, P1 ;  /* 0x00005d0018317a11 */ /* 0x000fe400008f0eff */
[----:B------:R-:W-:Y:S01]  /*f530*/  LEA R2, P1, R25, R47, 0x1 ;  /* 0x0000002f19027211 */ /* 0x000fe200078208ff */
[C---:B------:R-:W-:Y:S01]  /*f540*/  IMAD R24, R22.reuse, c[0x0][0x198], RZ ;  /* 0x0000660016187a24 */ /* 0x040fe200078e02ff */
[----:B------:R-:W-:Y:S01]  /*f550*/  ISETP.LT.AND P2, PT, R3, c[0x0][0x17c], !P0 ;  /* 0x00005f0003007a0c */ /* 0x000fe20004741270 */
[----:B----4-:R-:W-:Y:S01]  /*f560*/  IMAD R45, R21, c[0x0][0x198], RZ ;  /* 0x00006600152d7a24 */ /* 0x010fe200078e02ff */
[----:B------:R-:W-:-:S02]  /*f570*/  ISETP.LT.AND P5, PT, R22, c[0x0][0x17c], !P0 ;  /* 0x00005f0016007a0c */ /* 0x000fc400047a1270 */
[----:B------:R-:W-:Y:S02]  /*f580*/  LEA.HI.X.SX32 R3, R25, R49, 0x1, P1 ;  /* 0x0000003119037211 */ /* 0x000fe400008f0eff */
[----:B------:R-:W-:Y:S02]  /*f590*/  ISETP.LT.AND P3, PT, R20, c[0x0][0x17c], !P0 ;  /* 0x00005f0014007a0c */ /* 0x000fe40004761270 */
[CC--:B------:R-:W-:Y:S01]  /*f5a0*/  LEA R20, P4, R24.reuse, R47.reuse, 0x1 ;  /* 0x0000002f18147211 */ /* 0x0c0fe200078808ff */
[----:B-1----:R0:W-:Y:S01]  /*f5b0*/  @P6 STG.E.U16 [R2.64], R8 ;  /* 0x0000000802006986 */ /* 0x0021e2000c101506 */
[----:B------:R-:W-:Y:S02]  /*f5c0*/  LEA R22, P6, R45, R47, 0x1 ;  /* 0x0000002f2d167211 */ /* 0x000fe400078c08ff */
[----:B------:R-:W-:Y:S01]  /*f5d0*/  ISETP.LT.AND P1, PT, R21, c[0x0][0x17c], !P0 ;  /* 0x00005f0015007a0c */ /* 0x000fe20004721270 */
[----:B------:R-:W-:Y:S01]  /*f5e0*/  IMAD R46, R23, c[0x0][0x198], RZ ;  /* 0x00006600172e7a24 */ /* 0x000fe200078e02ff */
[----:B------:R-:W-:-:S02]  /*f5f0*/  LEA.HI.X.SX32 R21, R24, R49, 0x1, P4 ;  /* 0x0000003118157211 */ /* 0x000fc400020f0eff */
[----:B------:R-:W-:Y:S02]  /*f600*/  ISETP.LT.AND P4, PT, R23, c[0x0][0x17c], !P0 ;  /* 0x00005f0017007a0c */ /* 0x000fe40004781270 */
[----:B------:R-:W-:Y:S02]  /*f610*/  LEA.HI.X.SX32 R23, R45, R49, 0x1, P6 ;  /* 0x000000312d177211 */ /* 0x000fe400030f0eff */
[----:B------:R-:W-:Y:S01]  /*f620*/  LEA R45, R51, R25, 0x6 ;  /* 0x00000019332d7211 */ /* 0x000fe200078e30ff */
[----:B--2---:R1:W-:Y:S01]  /*f630*/  @P5 STG.E.U16 [R20.64], R12 ;  /* 0x0000000c14005986 */ /* 0x0043e2000c101506 */
[CC--:B------:R-:W-:Y:S02]  /*f640*/  LEA R24, P5, R46.reuse, R47.reuse, 0x1 ;  /* 0x0000002f2e187211 */ /* 0x0c0fe400078a08ff */
[----:B0-----:R-:W-:Y:S02]  /*f650*/  LEA R2, P6, R45, R47, 0x1 ;  /* 0x0000002f2d027211 */ /* 0x001fe400078c08ff */
[----:B------:R-:W-:-:S02]  /*f660*/  LEA.HI.X.SX32 R25, R46, R49, 0x1, P5 ;  /* 0x000000312e197211 */ /* 0x000fc400028f0eff */
[----:B------:R-:W-:Y:S01]  /*f670*/  LEA.HI.X.SX32 R3, R45, R49, 0x1, P6 ;  /* 0x000000312d037211 */ /* 0x000fe200030f0eff */
[----:B------:R-:W-:Y:S01]  /*f680*/  IMAD R45, R51, 0x10, R45 ;  /* 0x00000010332d7824 */ /* 0x000fe200078e022d */
[----:B---3--:R-:W-:Y:S01]  /*f690*/  @P1 STG.E.U16 [R22.64], R4 ;  /* 0x0000000416001986 */ /* 0x008fe2000c101506 */
[----:B-1----:R-:W-:-:S03]  /*f6a0*/  PRMT R21, R8, 0x7632, R21 ;  /* 0x0000763208157816 */ /* 0x002fc60000000015 */
[----:B------:R-:W-:Y:S01]  /*f6b0*/  @P4 STG.E.U16 [R24.64], R16 ;  /* 0x0000001018004986 */ /* 0x000fe2000c101506 */
[----:B------:R-:W-:Y:S01]  /*f6c0*/  ISETP.LT.AND P1, PT, R26, c[0x0][0x17c], !P0 ;  /* 0x00005f001a007a0c */ /* 0x000fe20004721270 */
[----:B------:R-:W-:Y:S01]  /*f6d0*/  IMAD R26, R51, 0x10, R45 ;  /* 0x00000010331a7824 */ /* 0x000fe200078e022d */
[----:B------:R-:W-:Y:S01]  /*f6e0*/  ISETP.LT.AND P4, PT, R44, c[0x0][0x17c], !P0 ;  /* 0x00005f002c007a0c */ /* 0x000fe20004781270 */
[----:B------:R0:W-:Y:S01]  /*f6f0*/  @P3 STG.E.U16 [R2.64], R21 ;  /* 0x0000001502003986 */ /* 0x0001e2000c101506 */
[----:B------:R-:W-:Y:S02]  /*f700*/  LEA R20, P3, R45, R47, 0x1 ;  /* 0x0000002f2d147211 */ /* 0x000fe400078608ff */
[----:B------:R-:W-:Y:S02]  /*f710*/  ISETP.LT.AND P5, PT, R43, c[0x0][0x17c], !P0 ;  /* 0x00005f002b007a0c */ /* 0x000fe400047a1270 */
[----:B------:R-:W-:Y:S02]  /*f720*/  IADD3 R8, R0, 0x70, RZ ;  /* 0x0000007000087810 */ /* 0x000fe40007ffe0ff */
[----:B------:R-:W-:-:S02]  /*f730*/  PRMT R12, R12, 0x7632, R12 ;  /* 0x000076320c0c7816 */ /* 0x000fc4000000000c */
[----:B0-----:R-:W-:Y:S02]  /*f740*/  LEA.HI.X.SX32 R21, R45, R49, 0x1, P3 ;  /* 0x000000312d157211 */ /* 0x001fe400018f0eff */
[----:B------:R-:W-:Y:S02]  /*f750*/  LEA R22, P3, R26, R47, 0x1 ;  /* 0x0000002f1a167211 */ /* 0x000fe400078608ff */
[C---:B------:R-:W-:Y:S01]  /*f760*/  ISETP.LT.AND P6, PT, R8.reuse, c[0x0][0x17c], !P0 ;  /* 0x00005f0008007a0c */ /* 0x040fe200047c1270 */
[----:B------:R-:W-:Y:S01]  /*f770*/  IMAD R8, R8, c[0x0][0x198], RZ ;  /* 0x0000660008087a24 */ /* 0x000fe200078e02ff */
[----:B------:R-:W-:Y:S02]  /*f780*/  PRMT R3, R4, 0x7632, R3 ;  /* 0x0000763204037816 */ /* 0x000fe40000000003 */
[----:B------:R-:W-:Y:S01]  /*f790*/  LEA.HI.X.SX32 R23, R26, R49, 0x1, P3 ;  /* 0x000000311a177211 */ /* 0x000fe200018f0eff */
[----:B------:R-:W-:Y:S01]  /*f7a0*/  @P4 STG.E.U16 [R20.64], R12 ;  /* 0x0000000c14004986 */ /* 0x000fe2000c101506 */
[----:B------:R-:W-:Y:S01]  /*f7b0*/  LEA R2, P3, R8, R47, 0x1 ;  /* 0x0000002f08027211 */ /* 0x000fe200078608ff */
[----:B------:R-:W-:-:S02]  /*f7c0*/  IMAD R26, R51, 0x20, R26 ;  /* 0x00000020331a7824 */ /* 0x000fc400078e021a */
[----:B------:R0:W-:Y:S01]  /*f7d0*/  @P5 STG.E.U16 [R22.64], R3 ;  /* 0x0000000316005986 */ /* 0x0001e2000c101506 */
[----:B------:R-:W-:Y:S02]  /*f7e0*/  ISETP.LT.AND P5, PT, R42, c[0x0][0x17c], !P0 ;  /* 0x00005f002a007a0c */ /* 0x000fe400047a1270 */
[----:B------:R-:W-:Y:S02]  /*f7f0*/  PRMT R16, R16, 0x7632, R16 ;  /* 0x0000763210107816 */ /* 0x000fe40000000010 */
[----:B------:R-:W-:Y:S02]  /*f800*/  ISETP.LT.AND P4, PT, R41, c[0x0][0x17c], !P0 ;  /* 0x00005f0029007a0c */ /* 0x000fe40004781270 */
[----:B0-----:R-:W-:Y:S01]  /*f810*/  LEA.HI.X.SX32 R3, R8, R49, 0x1, P3 ;  /* 0x0000003108037211 */ /* 0x001fe200018f0eff */
[C---:B------:R-:W-:Y:S01]  /*f820*/  IMAD R8, R51.reuse, 0x10, R26 ;  /* 0x0000001033087824 */ /* 0x040fe200078e021a */
[----:B------:R-:W-:Y:S02]  /*f830*/  LEA R24, P3, R26, R47, 0x1 ;  /* 0x0000002f1a187211 */ /* 0x000fe400078608ff */
[----:B------:R-:W-:Y:S01]  /*f840*/  IADD3 R4, R0, 0xb0, RZ ;  /* 0x000000b000047810 */ /* 0x000fe20007ffe0ff */
[----:B------:R0:W-:Y:S01]  /*f850*/  @P6 STG.E.U16 [R2.64], R16 ;  /* 0x0000001002006986 */ /* 0x0001e2000c101506 */
[----:B------:R-:W-:Y:S01]  /*f860*/  LEA.HI.X.SX32 R25, R26, R49, 0x1, P3 ;  /* 0x000000311a197211 */ /* 0x000fe200018f0eff */
[----:B------:R-:W-:Y:S01]  /*f870*/  IMAD R12, R51, 0x10, R8 ;  /* 0x00000010330c7824 */ /* 0x000fe200078e0208 */
[----:B------:R-:W-:-:S02]  /*f880*/  LEA R20, P6, R8, R47, 0x1 ;  /* 0x0000002f08147211 */ /* 0x000fc400078c08ff */
[----:B------:R-:W-:Y:S01]  /*f890*/  ISETP.LT.AND P3, PT, R4, c[0x0][0x17c], !P0 ;  /* 0x00005f0004007a0c */ /* 0x000fe20004761270 */
[----:B------:R1:W-:Y:S01]  /*f8a0*/  @P5 STG.E.U16 [R24.64], R9 ;  /* 0x0000000918005986 */ /* 0x0003e2000c101506 */
[----:B------:R-:W-:Y:S01]  /*f8b0*/  LEA.HI.X.SX32 R21, R8, R49, 0x1, P6 ;  /* 0x0000003108157211 */ /* 0x000fe200030f0eff */
[----:B------:R-:W-:Y:S01]  /*f8c0*/  IMAD R4, R4, c[0x0][0x198], RZ ;  /* 0x0000660004047a24 */ /* 0x000fe200078e02ff */
[----:B------:R-:W-:-:S03]  /*f8d0*/  LEA R22, P5, R12, R47, 0x1 ;  /* 0x0000002f0c167211 */ /* 0x000fc600078a08ff */
[----:B------:R2:W-:Y:S01]  /*f8e0*/  @P4 STG.E.U16 [R20.64], R13 ;  /* 0x0000000d14004986 */ /* 0x0005e2000c101506 */
[----:B------:R-:W-:Y:S01]  /*f8f0*/  LEA.HI.X.SX32 R23, R12, R49, 0x1, P5 ;  /* 0x000000310c177211 */ /* 0x000fe200028f0eff */
[----:B------:R-:W-:Y:S01]  /*f900*/  IMAD R12, R51, 0x20, R12 ;  /* 0x00000020330c7824 */ /* 0x000fe200078e020c */
[----:B------:R-:W-:Y:S02]  /*f910*/  LEA R26, P6, R4, R47, 0x1 ;  /* 0x0000002f041a7211 */ /* 0x000fe400078c08ff */
[----:B------:R-:W-:Y:S02]  /*f920*/  ISETP.LT.AND P4, PT, R40, c[0x0][0x17c], !P0 ;  /* 0x00005f0028007a0c */ /* 0x000fe40004781270 */
[----:B------:R-:W-:Y:S02]  /*f930*/  ISETP.LT.AND P5, PT, R27, c[0x0][0x17c], !P0 ;  /* 0x00005f001b007a0c */ /* 0x000fe400047a1270 */
[----:B------:R-:W-:Y:S01]  /*f940*/  LEA.HI.X.SX32 R27, R4, R49, 0x1, P6 ;  /* 0x00000031041b7211 */ /* 0x000fe200030f0eff */
[----:B------:R-:W-:Y:S01]  /*f950*/  @P1 STG.E.U16 [R22.64], R5 ;  /* 0x0000000516001986 */ /* 0x000fe2000c101506 */
[----:B0-----:R-:W-:Y:S01]  /*f960*/  LEA R2, P6, R12, R47, 0x1 ;  /* 0x0000002f0c027211 */ /* 0x001fe200078c08ff */
[----:B------:R-:W-:Y:S01]  /*f970*/  IMAD R16, R51, 0x10, R12 ;  /* 0x0000001033107824 */ /* 0x000fe200078e020c */
[----:B------:R-:W-:-:S02]  /*f980*/  ISETP.LT.AND P1, PT, R39, c[0x0][0x17c], !P0 ;  /* 0x00005f0027007a0c */ /* 0x000fc40004721270 */
[----:B------:R-:W-:Y:S02]  /*f990*/  LEA.HI.X.SX32 R3, R12, R49, 0x1, P6 ;  /* 0x000000310c037211 */ /* 0x000fe400030f0eff */
[----:B-1----:R-:W-:Y:S01]  /*f9a0*/  PRMT R9, R9, 0x7632, R9 ;  /* 0x0000763209097816 */ /* 0x002fe20000000009 */
[----:B------:R-:W-:Y:S01]  /*f9b0*/  @P3 STG.E.U16 [R26.64], R17 ;  /* 0x000000111a003986 */ /* 0x000fe2000c101506 */
[----:B------:R-:W-:Y:S01]  /*f9c0*/  IADD3 R4, R0, 0xf0, RZ ;  /* 0x000000f000047810 */ /* 0x000fe20007ffe0ff */
[----:B--2---:R-:W-:Y:S01]  /*f9d0*/  IMAD R20, R51, 0x10, R16 ;  /* 0x0000001033147824 */ /* 0x004fe200078e0210 */
[----:B------:R-:W-:Y:S01]  /*f9e0*/  LEA R8, P6, R16, R47, 0x1 ;  /* 0x0000002f10087211 */ /* 0x000fe200078c08ff */
[----:B------:R0:W-:Y:S01]  /*f9f0*/  @P4 STG.E.U16 [R2.64], R9 ;  /* 0x0000000902004986 */ /* 0x0001e2000c101506 */
[----:B------:R-:W-:Y:S02]  /*fa00*/  ISETP.LT.AND P3, PT, R38, c[0x0][0x17c], !P0 ;  /* 0x00005f0026007a0c */ /* 0x000fe40004761270 */
[----:B------:R-:W-:-:S02]  /*fa10*/  PRMT R13, R13, 0x7632, R13 ;  /* 0x000076320d0d7816 */ /* 0x000fc4000000000d */
[----:B------:R-:W-:Y:S02]  /*fa20*/  ISETP.LT.AND P4, PT, R4, c[0x0][0x17c], !P0 ;  /* 0x00005f0004007a0c */ /* 0x000fe40004781270 */
[----:B0-----:R-:W-:Y:S01]  /*fa30*/  LEA.HI.X.SX32 R9, R16, R49, 0x1, P6 ;  /* 0x0000003110097211 */ /* 0x001fe200030f0eff */
[----:B------:R-:W-:Y:S01]  /*fa40*/  IMAD R16, R4, c[0x0][0x198], RZ ;  /* 0x0000660004107a24 */ /* 0x000fe200078e02ff */
[-C--:B------:R-:W-:Y:S02]  /*fa50*/  LEA R12, P6, R20, R47.reuse, 0x1 ;  /* 0x0000002f140c7211 */ /* 0x080fe400078c08ff */
[----:B------:R-:W-:Y:S01]  /*fa60*/  PRMT R3, R5, 0x7632, R3 ;  /* 0x0000763205037816 */ /* 0x000fe20000000003 */
[----:B------:R0:W-:Y:S01]  /*fa70*/  @P1 STG.E.U16 [R8.64], R13 ;  /* 0x0000000d08001986 */ /* 0x0001e2000c101506 */
[----:B------:R-:W-:Y:S02]  /*fa80*/  LEA R4, P1, R16, R47, 0x1 ;  /* 0x0000002f10047211 */ /* 0x000fe400078208ff */
[----:B------:R-:W-:-:S02]  /*fa90*/  PRMT R21, R17, 0x7632, R21 ;  /* 0x0000763211157816 */ /* 0x000fc40000000015 */
[-C--:B------:R-:W-:Y:S02]  /*faa0*/  LEA.HI.X.SX32 R5, R16, R49.reuse, 0x1, P1 ;  /* 0x0000003110057211 */ /* 0x080fe400008f0eff */
[----:B0-----:R-:W-:Y:S01]  /*fab0*/  LEA.HI.X.SX32 R13, R20, R49, 0x1, P6 ;  /* 0x00000031140d7211 */ /* 0x001fe200030f0eff */
[----:B------:R-:W-:Y:S01]  /*fac0*/  IMAD R20, R51, 0x20, R20 ;  /* 0x0000002033147824 */ /* 0x000fe200078e0214 */
[----:B------:R-:W-:-:S03]  /*fad0*/  ISETP.LT.AND P6, PT, R37, c[0x0][0x17c], !P0 ;  /* 0x00005f0025007a0c */ /* 0x000fc600047c1270 */
[----:B------:R0:W-:Y:S01]  /*fae0*/  @P3 STG.E.U16 [R12.64], R3 ;  /* 0x000000030c003986 */ /* 0x0001e2000c101506 */
[----:B------:R-:W-:Y:S01]  /*faf0*/  IMAD R9, R51, 0x10, R20 ;  /* 0x0000001033097824 */ /* 0x000fe200078e0214 */
[-C--:B------:R-:W-:Y:S02]  /*fb00*/  LEA R2, P3, R20, R47.reuse, 0x1 ;  /* 0x0000002f14027211 */ /* 0x080fe400078608ff */
[----:B------:R-:W-:Y:S01]  /*fb10*/  ISETP.LT.AND P1, PT, R36, c[0x0][0x17c], !P0 ;  /* 0x00005f0024007a0c */ /* 0x000fe20004721270 */
[----:B------:R1:W-:Y:S01]  /*fb20*/  @P4 STG.E.U16 [R4.64], R21 ;  /* 0x0000001504004986 */ /* 0x0003e2000c101506 */
[----:B------:R-:W-:Y:S02]  /*fb30*/  LEA R8, P4, R9, R47, 0x1 ;  /* 0x0000002f09087211 */ /* 0x000fe400078808ff */
[----:B------:R-:W-:Y:S02]  /*fb40*/  IADD3 R16, R0, 0x130, RZ ;  /* 0x0000013000107810 */ /* 0x000fe40007ffe0ff */
[----:B------:R-:W-:-:S02]  /*fb50*/  LEA R17, R51, R9, 0x4 ;  /* 0x0000000933117211 */ /* 0x000fc400078e20ff */
[-C--:B0-----:R-:W-:Y:S02]  /*fb60*/  LEA.HI.X.SX32 R3, R20, R49.reuse, 0x1, P3 ;  /* 0x0000003114037211 */ /* 0x081fe400018f0eff */
[----:B------:R-:W-:Y:S02]  /*fb70*/  LEA.HI.X.SX32 R9, R9, R49, 0x1, P4 ;  /* 0x0000003109097211 */ /* 0x000fe400020f0eff */
[C---:B------:R-:W-:Y:S01]  /*fb80*/  ISETP.LT.AND P4, PT, R16.reuse, c[0x0][0x17c], !P0 ;  /* 0x00005f0010007a0c */ /* 0x040fe20004781270 */
[----:B------:R0:W-:Y:S01]  /*fb90*/  @P6 STG.E.U16 [R2.64], R10 ;  /* 0x0000000a02006986 */ /* 0x0001e2000c101506 */
[----:B------:R-:W-:Y:S01]  /*fba0*/  ISETP.LT.AND P3, PT, R35, c[0x0][0x17c], !P0 ;  /* 0x00005f0023007a0c */ /* 0x000fe20004761270 */
[----:B------:R-:W-:Y:S01]  /*fbb0*/  IMAD R16, R16, c[0x0][0x198], RZ ;  /* 0x0000660010107a24 */ /* 0x000fe200078e02ff */
[----:B------:R-:W-:Y:S01]  /*fbc0*/  LEA R12, P6, R17, R47, 0x1 ;  /* 0x0000002f110c7211 */ /* 0x000fe200078c08ff */
[----:B------:R2:W-:Y:S01]  /*fbd0*/  @P1 STG.E.U16 [R8.64], R14 ;  /* 0x0000000e08001986 */ /* 0x0005e2000c101506 */
[----:B------:R-:W-:-:S02]  /*fbe0*/  ISETP.LT.AND P1, PT, R34, c[0x0][0x17c], !P0 ;  /* 0x00005f0022007a0c */ /* 0x000fc40004721270 */
[----:B------:R-:W-:Y:S01]  /*fbf0*/  LEA.HI.X.SX32 R13, R17, R49, 0x1, P6 ;  /* 0x00000031110d7211 */ /* 0x000fe200030f0eff */
[----:B------:R-:W-:Y:S01]  /*fc00*/  IMAD R17, R51, 0x20, R17 ;  /* 0x0000002033117824 */ /* 0x000fe200078e0211 */
[----:B-1----:R-:W-:-:S04]  /*fc10*/  LEA R4, P6, R16, R47, 0x1 ;  /* 0x0000002f10047211 */ /* 0x002fc800078c08ff */
[----:B------:R-:W-:Y:S01]  /*fc20*/  LEA.HI.X.SX32 R5, R16, R49, 0x1, P6 ;  /* 0x0000003110057211 */ /* 0x000fe200030f0eff */
[----:B------:R-:W-:Y:S01]  /*fc30*/  IMAD R16, R51, 0x10, R17 ;  /* 0x0000001033107824 */ /* 0x000fe200078e0211 */
[----:B0-----:R-:W-:Y:S01]  /*fc40*/  LEA R2, P6, R17, R47, 0x1 ;  /* 0x0000002f11027211 */ /* 0x001fe200078c08ff */
[----:B------:R-:W-:Y:S01]  /*fc50*/  @P3 STG.E.U16 [R12.64], R6 ;  /* 0x000000060c003986 */ /* 0x000fe2000c101506 */
[----:B------:R-:W-:Y:S02]  /*fc60*/  ISETP.LT.AND P3, PT, R33, c[0x0][0x17c], !P0 ;  /* 0x00005f0021007a0c */ /* 0x000fe40004761270 */
[----:B--2---:R-:W-:Y:S02]  /*fc70*/  PRMT R9, R10, 0x7632, R9 ;  /* 0x000076320a097816 */ /* 0x004fe40000000009 */
[----:B------:R-:W-:Y:S01]  /*fc80*/  LEA.HI.X.SX32 R3, R17, R49, 0x1, P6 ;  /* 0x0000003111037211 */ /* 0x000fe200030f0eff */
[----:B------:R-:W-:Y:S01]  /*fc90*/  @P4 STG.E.U16 [R4.64], R18 ;  /* 0x0000001204004986 */ /* 0x000fe2000c101506 */
[----:B------:R-:W-:Y:S01]  /*fca0*/  LEA R8, P6, R16, R47, 0x1 ;  /* 0x0000002f10087211 */ /* 0x000fe200078c08ff */
[----:B------:R-:W-:Y:S01]  /*fcb0*/  IMAD R17, R51, 0x10, R16 ;  /* 0x0000001033117824 */ /* 0x000fe200078e0210 */
[----:B------:R-:W-:Y:S01]  /*fcc0*/  ISETP.LT.AND P4, PT, R32, c[0x0][0x17c], !P0 ;  /* 0x00005f0020007a0c */ /* 0x000fe20004781270 */
[----:B------:R0:W-:Y:S01]  /*fcd0*/  @P1 STG.E.U16 [R2.64], R9 ;  /* 0x0000000902001986 */ /* 0x0001e2000c101506 */
[----:B------:R-:W-:-:S02]  /*fce0*/  IADD3 R10, R0, 0x170, RZ ;  /* 0x00000170000a7810 */ /* 0x000fc40007ffe0ff */
[----:B------:R-:W-:Y:S02]  /*fcf0*/  PRMT R14, R14, 0x7632, R14 ;  /* 0x000076320e0e7816 */ /* 0x000fe4000000000e */
[C---:B------:R-:W-:Y:S01]  /*fd00*/  ISETP.LT.AND P1, PT, R10.reuse, c[0x0][0x17c], !P0 ;  /* 0x00005f000a007a0c */ /* 0x040fe20004721270 */
[----:B------:R-:W-:Y:S01]  /*fd10*/  IMAD R10, R10, c[0x0][0x198], RZ ;  /* 0x000066000a0a7a24 */ /* 0x000fe200078e02ff */
[----:B0-----:R-:W-:Y:S02]  /*fd20*/  LEA.HI.X.SX32 R9, R16, R49, 0x1, P6 ;  /* 0x0000003110097211 */ /* 0x001fe400030f0eff */
[C---:B------:R-:W-:Y:S02]  /*fd30*/  LEA R12, P6, R17.reuse, R47, 0x1 ;  /* 0x0000002f110c7211 */ /* 0x040fe400078c08ff */
[----:B------:R-:W-:Y:S02]  /*fd40*/  PRMT R3, R6, 0x7632, R3 ;  /* 0x0000763206037816 */ /* 0x000fe40000000003 */
[----:B------:R-:W-:Y:S01]  /*fd50*/  LEA.HI.X.SX32 R13, R17, R49, 0x1, P6 ;  /* 0x00000031110d7211 */ /* 0x000fe200030f0eff */
[----:B------:R-:W-:Y:S01]  /*fd60*/  IMAD R17, R51, 0x20, R17 ;  /* 0x0000002033117824 */ /* 0x000fe200078e0211 */
[----:B------:R0:W-:Y:S01]  /*fd70*/  @P3 STG.E.U16 [R8.64], R14 ;  /* 0x0000000e08003986 */ /* 0x0001e2000c101506 */
[----:B------:R-:W-:-:S02]  /*fd80*/  ISETP.LT.AND P3, PT, R31, c[0x0][0x17c], !P0 ;  /* 0x00005f001f007a0c */ /* 0x000fc40004761270 */
[-C--:B------:R-:W-:Y:S01]  /*fd90*/  LEA R2, P6, R10, R47.reuse, 0x1 ;  /* 0x0000002f0a027211 */ /* 0x080fe200078c08ff */
[----:B------:R1:W-:Y:S01]  /*fda0*/  @P4 STG.E.U16 [R12.64], R3 ;  /* 0x000000030c004986 */ /* 0x0003e2000c101506 */
[----:B------:R-:W-:Y:S02]  /*fdb0*/  LEA R4, P4, R17, R47, 0x1 ;  /* 0x0000002f11047211 */ /* 0x000fe400078808ff */
[----:B------:R-:W-:Y:S01]  /*fdc0*/  IADD3 R6, R0, 0x1b0, RZ ;  /* 0x000001b000067810 */ /* 0x000fe20007ffe0ff */
[----:B0-----:R-:W-:Y:S01]  /*fdd0*/  IMAD R9, R51, 0x10, R17 ;  /* 0x0000001033097824 */ /* 0x001fe200078e0211 */
[----:B------:R-:W-:Y:S02]  /*fde0*/  PRMT R18, R18, 0x7632, R18 ;  /* 0x0000763212127816 */ /* 0x000fe40000000012 */
[-C--:B------:R-:W-:Y:S02]  /*fdf0*/  LEA.HI.X.SX32 R5, R17, R49.reuse, 0x1, P4 ;  /* 0x0000003111057211 */ /* 0x080fe400020f0eff */
[----:B-1----:R-:W-:Y:S01]  /*fe00*/  LEA.HI.X.SX32 R3, R10, R49, 0x1, P6 ;  /* 0x000000310a037211 */ /* 0x002fe200030f0eff */
[C---:B------:R-:W-:Y:S01]  /*fe10*/  IMAD R10, R51.reuse, 0x10, R9 ;  /* 0x00000010330a7824 */ /* 0x040fe200078e0209 */
[C---:B------:R-:W-:Y:S01]  /*fe20*/  ISETP.LT.AND P4, PT, R6.reuse, c[0x0][0x17c], !P0 ;  /* 0x00005f0006007a0c */ /* 0x040fe20004781270 */
[----:B------:R-:W-:Y:S01]  /*fe30*/  IMAD R6, R6, c[0x0][0x198], RZ ;  /* 0x0000660006067a24 */ /* 0x000fe200078e02ff */
[----:B------:R-:W-:Y:S01]  /*fe40*/  ISETP.LT.AND P6, PT, R30, c[0x0][0x17c], !P0 ;  /* 0x00005f001e007a0c */ /* 0x000fe200047c1270 */
[----:B------:R-:W-:Y:S01]  /*fe50*/  IMAD R14, R51, 0x20, R10 ;  /* 0x00000020330e7824 */ /* 0x000fe200078e020a */
[----:B------:R0:W-:Y:S01]  /*fe60*/  @P1 STG.E.U16 [R2.64], R18 ;  /* 0x0000001202001986 */ /* 0x0001e2000c101506 */
[----:B------:R-:W-:-:S03]  /*fe70*/  LEA R8, P1, R9, R47, 0x1 ;  /* 0x0000002f09087211 */ /* 0x000fc600078208ff */
[----:B------:R1:W-:Y:S01]  /*fe80*/  @P3 STG.E.U16 [R4.64], R11 ;  /* 0x0000000b04003986 */ /* 0x0003e2000c101506 */
[C---:B------:R-:W-:Y:S01]  /*fe90*/  LEA R12, P3, R6.reuse, R47, 0x1 ;  /* 0x0000002f060c7211 */ /* 0x040fe200078608ff */
[----:B------:R-:W-:Y:S01]  /*fea0*/  IMAD R17, R51, 0x10, R14 ;  /* 0x0000001033117824 */ /* 0x000fe200078e020e */
[-C--:B------:R-:W-:Y:S02]  /*feb0*/  LEA.HI.X.SX32 R9, R9, R49.reuse, 0x1, P1 ;  /* 0x0000003109097211 */ /* 0x080fe400008f0eff */
[----:B------:R-:W-:Y:S01]  /*fec0*/  LEA.HI.X.SX32 R13, R6, R49, 0x1, P3 ;  /* 0x00000031060d7211 */ /* 0x000fe200018f0eff */
[----:B------:R-:W-:Y:S01]  /*fed0*/  IMAD R6, R51, 0x10, R17 ;  /* 0x0000001033067824 */ /* 0x000fe200078e0211 */
[-C--:B0-----:R-:W-:Y:S01]  /*fee0*/  LEA R2, P1, R10, R47.reuse, 0x1 ;  /* 0x0000002f0a027211 */ /* 0x081fe200078208ff */
[----:B------:R0:W-:Y:S01]  /*fef0*/  @P6 STG.E.U16 [R8.64], R15 ;  /* 0x0000000f08006986 */ /* 0x0001e2000c101506 */
[----:B-1----:R-:W-:Y:S02]  /*ff00*/  LEA R4, P3, R14, R47, 0x1 ;  /* 0x0000002f0e047211 */ /* 0x002fe400078608ff */
[----:B------:R-:W-:-:S02]  /*ff10*/  LEA.HI.X.SX32 R3, R10, R49, 0x1, P1 ;  /* 0x000000310a037211 */ /* 0x000fc400008f0eff */
[----:B------:R-:W-:Y:S02]  /*ff20*/  IADD3 R0, R0, 0x1f0, RZ ;  /* 0x000001f000007810 */ /* 0x000fe40007ffe0ff */
[----:B------:R-:W-:Y:S02]  /*ff30*/  LEA.HI.X.SX32 R5, R14, R49, 0x1, P3 ;  /* 0x000000310e057211 */ /* 0x000fe400018f0eff */
[C---:B0-----:R-:W-:Y:S02]  /*ff40*/  LEA R8, P1, R6.reuse, R47, 0x1 ;  /* 0x0000002f06087211 */ /* 0x041fe400078208ff */
[----:B------:R-:W-:Y:S02]  /*ff50*/  ISETP.LT.AND P3, PT, R29, c[0x0][0x17c], !P0 ;  /* 0x00005f001d007a0c */ /* 0x000fe40004761270 */
[----:B------:R-:W-:Y:S02]  /*ff60*/  LEA.HI.X.SX32 R9, R6, R49, 0x1, P1 ;  /* 0x0000003106097211 */ /* 0x000fe400008f0eff */
[----:B------:R-:W-:-:S02]  /*ff70*/  ISETP.LT.AND P1, PT, R28, c[0x0][0x17c], !P0 ;  /* 0x00005f001c007a0c */ /* 0x000fc40004721270 */
[C---:B------:R-:W-:Y:S02]  /*ff80*/  ISETP.LT.AND P0, PT, R0.reuse, c[0x0][0x17c], !P0 ;  /* 0x00005f0000007a0c */ /* 0x040fe40004701270 */
[----:B------:R-:W-:Y:S01]  /*ff90*/  LEA R16, P6, R17, R47, 0x1 ;  /* 0x0000002f11107211 */ /* 0x000fe200078c08ff */
[----:B------:R-:W-:Y:S01]  /*ffa0*/  IMAD R18, R0, c[0x0][0x198], RZ ;  /* 0x0000660000127a24 */ /* 0x000fe200078e02ff */
[----:B------:R-:W-:Y:S02]  /*ffb0*/  PRMT R11, R11, 0x7632, R11 ;  /* 0x000076320b0b7816 */ /* 0x000fe4000000000b */
[----:B------:R-:W-:Y:S02]  /*ffc0*/  LEA.HI.X.SX32 R17, R17, R49, 0x1, P6 ;  /* 0x0000003111117211 */ /* 0x000fe400030f0eff */
[----:B------:R-:W-:Y:S01]  /*ffd0*/  PRMT R15, R15, 0x7632, R15 ;  /* 0x000076320f0f7816 */ /* 0x000fe2000000000f */
[----:B------:R0:W-:Y:S01]  /*ffe0*/  @P5 STG.E.U16 [R2.64], R7 ;  /* 0x0000000702005986 */ /* 0x0001e2000c101506 */
[----:B------:R-:W-:-:S03]  /*fff0*/  PRMT R0, R7, 0x7632, R0 ;  /* 0x0000763207007816 */ /* 0x000fc60000000000 */
[----:B------:R0:W-:Y:S01]  /*10000*/  @P4 STG.E.U16 [R12.64], R19 ;  /* 0x000000130c004986 */ /* 0x0001e2000c101506 */
[----:B------:R-:W-:-:S03]  /*10010*/  LEA R20, P6, R18, R47, 0x1 ;  /* 0x0000002f12147211 */ /* 0x000fc600078c08ff */
[----:B------:R0:W-:Y:S04]  /*10020*/  @P3 STG.E.U16 [R4.64], R11 ;  /* 0x0000000b04003986 */ /* 0x0001e8000c101506 */
[----:B------:R0:W-:Y:S01]  /*10030*/  @P2 STG.E.U16 [R16.64], R15 ;  /* 0x0000000f10002986 */ /* 0x0001e2000c101506 */
[----:B------:R-:W-:-:S03]  /*10040*/  LEA.HI.X.SX32 R21, R18, R49, 0x1, P6 ;  /* 0x0000003112157211 */ /* 0x000fc600030f0eff */
[----:B------:R0:W-:Y:S01]  /*10050*/  @P1 STG.E.U16 [R8.64], R0 ;  /* 0x0000000008001986 */ /* 0x0001e2000c101506 */
[----:B------:R-:W-:Y:S05]  /*10060*/  @!P0 EXIT ;  /* 0x000000000000894d */ /* 0x000fea0003800000 */
[----:B------:R-:W-:-:S05]  /*10070*/  PRMT R10, R19, 0x7632, R10 ;  /* 0x00007632130a7816 */ /* 0x000fca000000000a */
[----:B------:R-:W-:Y:S01]  /*10080*/  STG.E.U16 [R20.64], R10 ;  /* 0x0000000a14007986 */ /* 0x000fe2000c101506 */
[----:B------:R-:W-:Y:S05]  /*10090*/  EXIT ;  /* 0x000000000000794d */ /* 0x000fea0003800000 */
.L_x_4:
[----:B------:R-:W-:-:S00]  /*100a0*/  BRA `(.L_x_4) ;  /* 0xfffffff000007947 */ /* 0x000fc0000383ffff */
[----:B------:R-:W-:-:S00]  /*100b0*/  NOP ;  /* 0x0000000000007918 */ /* 0x000fc00000000000 */
        /* <DEDUP_REMOVED lines=12> */
.L_x_5:


//--------------------- .nv.shared.matmul_kernel  --------------------------
	.section	.nv.shared.matmul_kernel,"aw",@nobits
	.sectionflags	@""
	.align	16
